// auto-generated by cutlass_sweep.gemm — config: {"arch": "sm_90", "cluster_m": 1, "cluster_n": 1, "dtype": "int8", "dtype_b": "int8", "layout": "nt", "stages": 0, "tile_k": 64, "tile_m": 128, "tile_n": 224}
#include "cutlass/cutlass.h"
#include "cutlass/gemm/collective/collective_builder.hpp"
#include "cutlass/gemm/device/gemm_universal_adapter.h"
#include "cutlass/gemm/kernel/gemm_universal.hpp"
#include "cutlass/epilogue/collective/collective_builder.hpp"

using ElemA = int8_t;
using ElemB = int8_t;
using ElemCD = int8_t;
using Acc  = int32_t;
using TileShape    = cute::Shape<cute::_128, cute::_224, cute::_64>;
using ClusterShape = cute::Shape<cute::_1, cute::_1, cute::_1>;

using CollectiveEpilogue = typename cutlass::epilogue::collective::CollectiveBuilder<
    cutlass::arch::Sm90, cutlass::arch::OpClassTensorOp,
    TileShape, ClusterShape,
    cutlass::epilogue::collective::EpilogueTileAuto,
    Acc, Acc,
    ElemCD, cutlass::layout::RowMajor, 128 / cutlass::sizeof_bits<ElemCD>::value,
    ElemCD, cutlass::layout::RowMajor, 128 / cutlass::sizeof_bits<ElemCD>::value,
    cutlass::epilogue::collective::EpilogueScheduleAuto
  >::CollectiveOp;

using CollectiveMainloop = typename cutlass::gemm::collective::CollectiveBuilder<
    cutlass::arch::Sm90, cutlass::arch::OpClassTensorOp,
    ElemA, cutlass::layout::RowMajor, 128 / cutlass::sizeof_bits<ElemA>::value,
    ElemB, cutlass::layout::ColumnMajor, 128 / cutlass::sizeof_bits<ElemB>::value,
    Acc,
    TileShape, ClusterShape,
    cutlass::gemm::collective::StageCountAutoCarveout<static_cast<int>(sizeof(typename CollectiveEpilogue::SharedStorage))>,
    cutlass::gemm::collective::KernelScheduleAuto
  >::CollectiveOp;

using GemmKernel = cutlass::gemm::kernel::GemmUniversal<
    cute::Shape<int,int,int,int>,
    CollectiveMainloop,
    CollectiveEpilogue
>;
using Gemm = cutlass::gemm::device::GemmUniversalAdapter<GemmKernel>;

// Force the device kernel symbol into the cubin without needing a host main.
auto* _anchor = &cutlass::device_kernel<GemmKernel>;


// ===== COMPILED SASS (sm_90a) =====

	.target	sm_90a

	.elftype	@"ET_EXEC"


//--------------------- .note.nv.tkinfo           --------------------------
	.section	.note.nv.tkinfo,"",@"SHT_NOTE"
	.sectionflags	@"SHF_NOTE_NV_TKINFO"
	.tkinfo
        /*0018*/ 	.word	0x00000002
        /*0030*/ 	.string	""
        /*0030*/ 	.string	"ptxas"
        /*0030*/ 	.string	"Cuda compilation tools, release 13.0, V13.0.88"
        /*0030*/ 	.string	"Build cuda_13.0.r13.0/compiler.36424714_0"
        /*0030*/ 	.string	"-arch sm_90a -m 64 "



//--------------------- .note.nv.cuinfo           --------------------------
	.section	.note.nv.cuinfo,"",@"SHT_NOTE"
	.sectionflags	@"SHF_NOTE_NV_CUINFO"
        /*0018*/ 	.short	0x0002
        /*001a*/ 	.short	0x005a
        /*001c*/ 	.short	0x0082
	.zero		2


//--------------------- .nv.info                  --------------------------
	.section	.nv.info,"",@"SHT_CUDA_INFO"
	.align	4


	//----- nvinfo : EIATTR_REGCOUNT
	.align		4
        /*0000*/ 	.byte	0x04, 0x2f
        /*0002*/ 	.short	(.L_15 - .L_14)
	.align		4
.L_14:
        /*0004*/ 	.word	index@(_ZN7cutlass13device_kernelINS_4gemm6kernel13GemmUniversalIN4cute5tupleIJiiiiEEENS1_10collective13CollectiveMmaINS1_34MainloopSm90TmaGmmaWarpSpecializedILi10ENS5_IJNS4_1CILi1EEESB_SB_EEENS1_35KernelTmaWarpSpecializedCooperativeEEENS5_IJNSA_ILi128EEENSA_ILi224EEENSA_ILi64EEEEEEaNS5_IJlSB_lEEEaSJ_NS4_8TiledMMAINS4_8MMA_AtomIJNS4_4SM904GMMA26MMA_64x32x32_S32S8S8_SS_TNEEEENS4_6LayoutINS5_IJNSA_ILi2EEESB_SB_EEENS5_IJSB_NSA_ILi0EEEST_EEEEENS5_IJNS4_10UnderscoreESW_SW_EEEEENS4_13SM90_TMA_LOADENS4_14ComposedLayoutINS4_7SwizzleILi2ELi4ELi3EEENS4_18smem_ptr_flag_bitsILi8EEENSQ_INS5_IJNSA_ILi8EEESH_EEENS5_IJSH_SB_EEEEEEEvNS4_8identityESZ_S19_vS1A_EENS_8epilogue10collective6detail29Sm90TmaWarpSpecializedAdapterINS1D_15DefaultEpilogueIaSJ_SJ_NS1C_6thread17LinearCombinationIaLi1EiiLNS1H_9ScaleType4KindE0ELNS_15FloatRoundStyleE2EaEENS1_15EpilogueDefaultEEEEEvvEEEEvNT_6ParamsE)
        /*0008*/ 	.word	0x000000a8


	//----- nvinfo : EIATTR_FRAME_SIZE
	.align		4
.L_15:
        /*000c*/ 	.byte	0x04, 0x11
        /*000e*/ 	.short	(.L_17 - .L_16)
	.align		4
.L_16:
        /*0010*/ 	.word	index@(_ZN7cutlass13device_kernelINS_4gemm6kernel13GemmUniversalIN4cute5tupleIJiiiiEEENS1_10collective13CollectiveMmaINS1_34MainloopSm90TmaGmmaWarpSpecializedILi10ENS5_IJNS4_1CILi1EEESB_SB_EEENS1_35KernelTmaWarpSpecializedCooperativeEEENS5_IJNSA_ILi128EEENSA_ILi224EEENSA_ILi64EEEEEEaNS5_IJlSB_lEEEaSJ_NS4_8TiledMMAINS4_8MMA_AtomIJNS4_4SM904GMMA26MMA_64x32x32_S32S8S8_SS_TNEEEENS4_6LayoutINS5_IJNSA_ILi2EEESB_SB_EEENS5_IJSB_NSA_ILi0EEEST_EEEEENS5_IJNS4_10UnderscoreESW_SW_EEEEENS4_13SM90_TMA_LOADENS4_14ComposedLayoutINS4_7SwizzleILi2ELi4ELi3EEENS4_18smem_ptr_flag_bitsILi8EEENSQ_INS5_IJNSA_ILi8EEESH_EEENS5_IJSH_SB_EEEEEEEvNS4_8identityESZ_S19_vS1A_EENS_8epilogue10collective6detail29Sm90TmaWarpSpecializedAdapterINS1D_15DefaultEpilogueIaSJ_SJ_NS1C_6thread17LinearCombinationIaLi1EiiLNS1H_9ScaleType4KindE0ELNS_15FloatRoundStyleE2EaEENS1_15EpilogueDefaultEEEEEvvEEEEvNT_6ParamsE)
        /*0014*/ 	.word	0x00000000


	//----- nvinfo : EIATTR_MIN_STACK_SIZE
	.align		4
.L_17:
        /*0018*/ 	.byte	0x04, 0x12
        /*001a*/ 	.short	(.L_19 - .L_18)
	.align		4
.L_18:
        /*001c*/ 	.word	index@(_ZN7cutlass13device_kernelINS_4gemm6kernel13GemmUniversalIN4cute5tupleIJiiiiEEENS1_10collective13CollectiveMmaINS1_34MainloopSm90TmaGmmaWarpSpecializedILi10ENS5_IJNS4_1CILi1EEESB_SB_EEENS1_35KernelTmaWarpSpecializedCooperativeEEENS5_IJNSA_ILi128EEENSA_ILi224EEENSA_ILi64EEEEEEaNS5_IJlSB_lEEEaSJ_NS4_8TiledMMAINS4_8MMA_AtomIJNS4_4SM904GMMA26MMA_64x32x32_S32S8S8_SS_TNEEEENS4_6LayoutINS5_IJNSA_ILi2EEESB_SB_EEENS5_IJSB_NSA_ILi0EEEST_EEEEENS5_IJNS4_10UnderscoreESW_SW_EEEEENS4_13SM90_TMA_LOADENS4_14ComposedLayoutINS4_7SwizzleILi2ELi4ELi3EEENS4_18smem_ptr_flag_bitsILi8EEENSQ_INS5_IJNSA_ILi8EEESH_EEENS5_IJSH_SB_EEEEEEEvNS4_8identityESZ_S19_vS1A_EENS_8epilogue10collective6detail29Sm90TmaWarpSpecializedAdapterINS1D_15DefaultEpilogueIaSJ_SJ_NS1C_6thread17LinearCombinationIaLi1EiiLNS1H_9ScaleType4KindE0ELNS_15FloatRoundStyleE2EaEENS1_15EpilogueDefaultEEEEEvvEEEEvNT_6ParamsE)
        /*0020*/ 	.word	0x00000000
.L_19:


//--------------------- .nv.compat                --------------------------
	.section	.nv.compat,"",@"SHT_CUDA_COMPAT_INFO"
	.align	4
        /*0000*/ 	.byte	0x02, 0x09, 0x01, 0x00, 0x02, 0x02, 0x04, 0x00, 0x02, 0x05, 0x05, 0x00, 0x03, 0x07, 0x01, 0x01
        /*0010*/ 	.byte	0x02, 0x03, 0x01, 0x00, 0x02, 0x06, 0x01, 0x00, 0x04, 0x0b, 0x08, 0x00, 0x00, 0x00, 0x00, 0x00
        /*0020*/ 	.byte	0x00, 0x00, 0x00, 0x00


//--------------------- .nv.info._ZN7cutlass13device_kernelINS_4gemm6kernel13GemmUniversalIN4cute5tupleIJiiiiEEENS1_10collective13CollectiveMmaINS1_34MainloopSm90TmaGmmaWarpSpecializedILi10ENS5_IJNS4_1CILi1EEESB_SB_EEENS1_35KernelTmaWarpSpecializedCooperativeEEENS5_IJNSA_ILi128EEENSA_ILi224EEENSA_ILi64EEEEEEaNS5_IJlSB_lEEEaSJ_NS4_8TiledMMAINS4_8MMA_AtomIJNS4_4SM904GMMA26MMA_64x32x32_S32S8S8_SS_TNEEEENS4_6LayoutINS5_IJNSA_ILi2EEESB_SB_EEENS5_IJSB_NSA_ILi0EEEST_EEEEENS5_IJNS4_10UnderscoreESW_SW_EEEEENS4_13SM90_TMA_LOADENS4_14ComposedLayoutINS4_7SwizzleILi2ELi4ELi3EEENS4_18smem_ptr_flag_bitsILi8EEENSQ_INS5_IJNSA_ILi8EEESH_EEENS5_IJSH_SB_EEEEEEEvNS4_8identityESZ_S19_vS1A_EENS_8epilogue10collective6detail29Sm90TmaWarpSpecializedAdapterINS1D_15DefaultEpilogueIaSJ_SJ_NS1C_6thread17LinearCombinationIaLi1EiiLNS1H_9ScaleType4KindE0ELNS_15FloatRoundStyleE2EaEENS1_15EpilogueDefaultEEEEEvvEEEEvNT_6ParamsE --------------------------
	.section	.nv.info._ZN7cutlass13device_kernelINS_4gemm6kernel13GemmUniversalIN4cute5tupleIJiiiiEEENS1_10collective13CollectiveMmaINS1_34MainloopSm90TmaGmmaWarpSpecializedILi10ENS5_IJNS4_1CILi1EEESB_SB_EEENS1_35KernelTmaWarpSpecializedCooperativeEEENS5_IJNSA_ILi128EEENSA_ILi224EEENSA_ILi64EEEEEEaNS5_IJlSB_lEEEaSJ_NS4_8TiledMMAINS4_8MMA_AtomIJNS4_4SM904GMMA26MMA_64x32x32_S32S8S8_SS_TNEEEENS4_6LayoutINS5_IJNSA_ILi2EEESB_SB_EEENS5_IJSB_NSA_ILi0EEEST_EEEEENS5_IJNS4_10UnderscoreESW_SW_EEEEENS4_13SM90_TMA_LOADENS4_14ComposedLayoutINS4_7SwizzleILi2ELi4ELi3EEENS4_18smem_ptr_flag_bitsILi8EEENSQ_INS5_IJNSA_ILi8EEESH_EEENS5_IJSH_SB_EEEEEEEvNS4_8identityESZ_S19_vS1A_EENS_8epilogue10collective6detail29Sm90TmaWarpSpecializedAdapterINS1D_15DefaultEpilogueIaSJ_SJ_NS1C_6thread17LinearCombinationIaLi1EiiLNS1H_9ScaleType4KindE0ELNS_15FloatRoundStyleE2EaEENS1_15EpilogueDefaultEEEEEvvEEEEvNT_6ParamsE,"",@"SHT_CUDA_INFO"
	.sectionflags	@""
	.align	4


	//----- nvinfo : EIATTR_CUDA_API_VERSION
	.align		4
        /*0000*/ 	.byte	0x04, 0x37
        /*0002*/ 	.short	(.L_21 - .L_20)
.L_20:
        /*0004*/ 	.word	0x00000082


	//----- nvinfo : EIATTR_KPARAM_INFO
	.align		4
.L_21:
        /*0008*/ 	.byte	0x04, 0x17
        /*000a*/ 	.short	(.L_23 - .L_22)
.L_22:
        /*000c*/ 	.word	0x00000000
        /*0010*/ 	.short	0x0000
        /*0012*/ 	.short	0x0070
        /*0014*/ 	.byte	0x00, 0xf0, 0x01, 0x10


	//----- nvinfo : EIATTR_SPARSE_MMA_MASK
	.align		4
.L_23:
        /*0018*/ 	.byte	0x03, 0x50
        /*001a*/ 	.short	0x0000


	//----- nvinfo : EIATTR_MAXREG_COUNT
	.align		4
        /*001c*/ 	.byte	0x03, 0x1b
        /*001e*/ 	.short	0x00a8


	//----- nvinfo : EIATTR_NUM_BARRIERS
	.align		4
        /*0020*/ 	.byte	0x02, 0x4c
        /*0022*/ 	.byte	0x01
	.zero		1


	//----- nvinfo : EIATTR_EXTERNS
	.align		4
        /*0024*/ 	.byte	0x04, 0x0f
        /*0026*/ 	.short	(.L_25 - .L_24)


	//   ....[0]....
	.align		4
.L_24:
        /*0028*/ 	.word	index@(__assertfail)


	//----- nvinfo : EIATTR_MERCURY_ISA_VERSION
	.align		4
.L_25:
        /*002c*/ 	.byte	0x03, 0x5f
        /*002e*/ 	.short	0x0101


	//----- nvinfo : EIATTR_INT_WARP_WIDE_INSTR_OFFSETS
	.align		4
        /*0030*/ 	.byte	0x04, 0x31
        /*0032*/ 	.short	(.L_27 - .L_26)


	//   ....[0]....
.L_26:
        /*0034*/ 	.word	0x000004a0


	//   ....[1]....
        /*0038*/ 	.word	0x000004d0


	//   ....[2]....
        /*003c*/ 	.word	0x000005b0


	//----- nvinfo : EIATTR_COOP_GROUP_MASK_REGIDS
	.align		4
.L_27:
        /*0040*/ 	.byte	0x04, 0x29
        /*0042*/ 	.short	(.L_29 - .L_28)


	//   ....[0]....
.L_28:
        /*0044*/ 	.word	0xffffffff


	//   ....[1]....
        /*0048*/ 	.word	0xffffffff


	//   ....[2]....
        /*004c*/ 	.word	0xffffffff


	//   ....[3]....
        /*0050*/ 	.word	0xffffffff


	//   ....[4]....
        /*0054*/ 	.word	0xffffffff


	//----- nvinfo : EIATTR_COOP_GROUP_INSTR_OFFSETS
	.align		4
.L_29:
        /*0058*/ 	.byte	0x04, 0x28
        /*005a*/ 	.short	(.L_31 - .L_30)


	//   ....[0]....
.L_30:
        /*005c*/ 	.word	0x00000060


	//   ....[1]....
        /*0060*/ 	.word	0x00000070


	//   ....[2]....
        /*0064*/ 	.word	0x00000130


	//   ....[3]....
        /*0068*/ 	.word	0x000003b0


	//   ....[4]....
        /*006c*/ 	.word	0x00001060


	//----- nvinfo : EIATTR_REG_RECONFIG
	.align		4
.L_31:
        /*0070*/ 	.byte	0x01, 0x54
	.zero		2


	//----- nvinfo : EIATTR_SYSCALL_OFFSETS
	.align		4
        /*0074*/ 	.byte	0x04, 0x46
        /*0076*/ 	.short	(.L_33 - .L_32)


	//   ....[0]....
.L_32:
        /*0078*/ 	.word	0x00001230


	//----- nvinfo : EIATTR_MBARRIER_INSTR_OFFSETS
	.align		4
.L_33:
        /*007c*/ 	.byte	0x04, 0x39
        /*007e*/ 	.short	(.L_35 - .L_34)


	//   ....[0]....
.L_34:
        /*0080*/ 	.word	0x00000250
        /*0084*/ 	.word	0x000000ff
        /*0088*/ 	.word	0x00000000
        /*008c*/ 	.short	0x0100
        /*008e*/ 	.byte	0x08
	.zero		1


	//   ....[1]....
        /*0090*/ 	.word	0x00000260
        /*0094*/ 	.word	0x000000ff
        /*0098*/ 	.word	0x00000050
        /*009c*/ 	.short	0x0100
        /*009e*/ 	.byte	0x08
	.zero		1


	//   ....[2]....
        /*00a0*/ 	.word	0x00000270
        /*00a4*/ 	.word	0x000000ff
        /*00a8*/ 	.word	0x00000008
        /*00ac*/ 	.short	0x0100
        /*00ae*/ 	.byte	0x08
	.zero		1


	//   ....[3]....
        /*00b0*/ 	.word	0x00000280
        /*00b4*/ 	.word	0x000000ff
        /*00b8*/ 	.word	0x00000058
        /*00bc*/ 	.short	0x0100
        /*00be*/ 	.byte	0x08
	.zero		1


	//   ....[4]....
        /*00c0*/ 	.word	0x00000290
        /*00c4*/ 	.word	0x000000ff
        /*00c8*/ 	.word	0x00000010
        /*00cc*/ 	.short	0x0100
        /*00ce*/ 	.byte	0x08
	.zero		1


	//   ....[5]....
        /*00d0*/ 	.word	0x000002a0
        /*00d4*/ 	.word	0x000000ff
        /*00d8*/ 	.word	0x00000060
        /*00dc*/ 	.short	0x0100
        /*00de*/ 	.byte	0x08
	.zero		1


	//   ....[6]....
        /*00e0*/ 	.word	0x000002b0
        /*00e4*/ 	.word	0x000000ff
        /*00e8*/ 	.word	0x00000018
        /*00ec*/ 	.short	0x0100
        /*00ee*/ 	.byte	0x08
	.zero		1


	//   ....[7]....
        /*00f0*/ 	.word	0x000002c0
        /*00f4*/ 	.word	0x000000ff
        /*00f8*/ 	.word	0x00000068
        /*00fc*/ 	.short	0x0100
        /*00fe*/ 	.byte	0x08
	.zero		1


	//   ....[8]....
        /*0100*/ 	.word	0x000002d0
        /*0104*/ 	.word	0x000000ff
        /*0108*/ 	.word	0x00000020
        /*010c*/ 	.short	0x0100
        /*010e*/ 	.byte	0x08
	.zero		1


	//   ....[9]....
        /*0110*/ 	.word	0x000002e0
        /*0114*/ 	.word	0x000000ff
        /*0118*/ 	.word	0x00000070
        /*011c*/ 	.short	0x0100
        /*011e*/ 	.byte	0x08
	.zero		1


	//   ....[10]....
        /*0120*/ 	.word	0x000002f0
        /*0124*/ 	.word	0x000000ff
        /*0128*/ 	.word	0x00000028
        /*012c*/ 	.short	0x0100
        /*012e*/ 	.byte	0x08
	.zero		1


	//   ....[11]....
        /*0130*/ 	.word	0x00000300
        /*0134*/ 	.word	0x000000ff
        /*0138*/ 	.word	0x00000078
        /*013c*/ 	.short	0x0100
        /*013e*/ 	.byte	0x08
	.zero		1


	//   ....[12]....
        /*0140*/ 	.word	0x00000310
        /*0144*/ 	.word	0x000000ff
        /*0148*/ 	.word	0x00000030
        /*014c*/ 	.short	0x0100
        /*014e*/ 	.byte	0x08
	.zero		1


	//   ....[13]....
        /*0150*/ 	.word	0x00000320
        /*0154*/ 	.word	0x000000ff
        /*0158*/ 	.word	0x00000080
        /*015c*/ 	.short	0x0100
        /*015e*/ 	.byte	0x08
	.zero		1


	//   ....[14]....
        /*0160*/ 	.word	0x00000330
        /*0164*/ 	.word	0x000000ff
        /*0168*/ 	.word	0x00000038
        /*016c*/ 	.short	0x0100
        /*016e*/ 	.byte	0x08
	.zero		1


	//   ....[15]....
        /*0170*/ 	.word	0x00000340
        /*0174*/ 	.word	0x000000ff
        /*0178*/ 	.word	0x00000088
        /*017c*/ 	.short	0x0100
        /*017e*/ 	.byte	0x08
	.zero		1


	//   ....[16]....
        /*0180*/ 	.word	0x00000350
        /*0184*/ 	.word	0x000000ff
        /*0188*/ 	.word	0x00000040
        /*018c*/ 	.short	0x0100
        /*018e*/ 	.byte	0x08
	.zero		1


	//   ....[17]....
        /*0190*/ 	.word	0x00000360
        /*0194*/ 	.word	0x000000ff
        /*0198*/ 	.word	0x00000090
        /*019c*/ 	.short	0x0100
        /*019e*/ 	.byte	0x08
	.zero		1


	//   ....[18]....
        /*01a0*/ 	.word	0x00000370
        /*01a4*/ 	.word	0x000000ff
        /*01a8*/ 	.word	0x00000048
        /*01ac*/ 	.short	0x0100
        /*01ae*/ 	.byte	0x08
	.zero		1


	//   ....[19]....
        /*01b0*/ 	.word	0x00000380
        /*01b4*/ 	.word	0x000000ff
        /*01b8*/ 	.word	0x00000098
        /*01bc*/ 	.short	0x0100
        /*01be*/ 	.byte	0x08
	.zero		1


	//   ....[20]....
        /*01c0*/ 	.word	0x00000620
        /*01c4*/ 	.word	0x000000ff
        /*01c8*/ 	.word	0x000000b0
        /*01cc*/ 	.short	0x0100
        /*01ce*/ 	.byte	0x06
	.zero		1


	//   ....[21]....
        /*01d0*/ 	.word	0x00000680
        /*01d4*/ 	.word	0x000000ff
        /*01d8*/ 	.word	0x000000b8
        /*01dc*/ 	.short	0x0100
        /*01de*/ 	.byte	0x06
	.zero		1


	//   ....[22]....
        /*01e0*/ 	.word	0x00001300
        /*01e4*/ 	.word	0x00000003
        /*01e8*/ 	.word	0x00000000
        /*01ec*/ 	.short	0x010a
        /*01ee*/ 	.byte	0x3f
	.zero		1


	//   ....[23]....
        /*01f0*/ 	.word	0x00001340
        /*01f4*/ 	.word	0x00000003
        /*01f8*/ 	.word	0x00000000
        /*01fc*/ 	.short	0x010a
        /*01fe*/ 	.byte	0x3f
	.zero		1


	//   ....[24]....
        /*0200*/ 	.word	0x00001ae0
        /*0204*/ 	.word	0x00000005
        /*0208*/ 	.word	0x00000000
        /*020c*/ 	.short	0x010a
        /*020e*/ 	.byte	0x3f
	.zero		1


	//   ....[25]....
        /*0210*/ 	.word	0x00001b20
        /*0214*/ 	.word	0x00000005
        /*0218*/ 	.word	0x00000000
        /*021c*/ 	.short	0x010a
        /*021e*/ 	.byte	0x3f
	.zero		1


	//   ....[26]....
        /*0220*/ 	.word	0x00002120
        /*0224*/ 	.word	0x00000004
        /*0228*/ 	.word	0x00000000
        /*022c*/ 	.short	0x0101
        /*022e*/ 	.byte	0x3f
	.zero		1


	//   ....[27]....
        /*0230*/ 	.word	0x00002300
        /*0234*/ 	.word	0x00000000
        /*0238*/ 	.word	0x00000000
        /*023c*/ 	.short	0x0101
        /*023e*/ 	.byte	0x3f
	.zero		1


	//   ....[28]....
        /*0240*/ 	.word	0x00009340
        /*0244*/ 	.word	0x0000000e
        /*0248*/ 	.word	0x00000050
        /*024c*/ 	.short	0x010a
        /*024e*/ 	.byte	0x3f
	.zero		1


	//   ....[29]....
        /*0250*/ 	.word	0x000096c0
        /*0254*/ 	.word	0x00000006
        /*0258*/ 	.word	0x000000b8
        /*025c*/ 	.short	0x0101
        /*025e*/ 	.byte	0x3f
	.zero		1


	//   ....[30]....
        /*0260*/ 	.word	0x00009df0
        /*0264*/ 	.word	0x00000007
        /*0268*/ 	.word	0x00000000
        /*026c*/ 	.short	0x010a
        /*026e*/ 	.byte	0x3f
	.zero		1


	//   ....[31]....
        /*0270*/ 	.word	0x00009e70
        /*0274*/ 	.word	0x00000009
        /*0278*/ 	.word	0x00000000
        /*027c*/ 	.short	0x010a
        /*027e*/ 	.byte	0x3f
	.zero		1


	//   ....[32]....
        /*0280*/ 	.word	0x00009f00
        /*0284*/ 	.word	0x00000006
        /*0288*/ 	.word	0x00000000
        /*028c*/ 	.short	0x010a
        /*028e*/ 	.byte	0x3f
	.zero		1


	//   ....[33]....
        /*0290*/ 	.word	0x00009f90
        /*0294*/ 	.word	0x00000009
        /*0298*/ 	.word	0x00000000
        /*029c*/ 	.short	0x010a
        /*029e*/ 	.byte	0x3f
	.zero		1


	//   ....[34]....
        /*02a0*/ 	.word	0x0000a020
        /*02a4*/ 	.word	0x00000006
        /*02a8*/ 	.word	0x00000000
        /*02ac*/ 	.short	0x010a
        /*02ae*/ 	.byte	0x3f
	.zero		1


	//   ....[35]....
        /*02b0*/ 	.word	0x0000a0b0
        /*02b4*/ 	.word	0x00000009
        /*02b8*/ 	.word	0x00000000
        /*02bc*/ 	.short	0x010a
        /*02be*/ 	.byte	0x3f
	.zero		1


	//   ....[36]....
        /*02c0*/ 	.word	0x0000a140
        /*02c4*/ 	.word	0x00000006
        /*02c8*/ 	.word	0x00000000
        /*02cc*/ 	.short	0x010a
        /*02ce*/ 	.byte	0x3f
	.zero		1


	//   ....[37]....
        /*02d0*/ 	.word	0x0000a1d0
        /*02d4*/ 	.word	0x00000009
        /*02d8*/ 	.word	0x00000000
        /*02dc*/ 	.short	0x010a
        /*02de*/ 	.byte	0x3f
	.zero		1


	//   ....[38]....
        /*02e0*/ 	.word	0x0000a260
        /*02e4*/ 	.word	0x00000006
        /*02e8*/ 	.word	0x00000000
        /*02ec*/ 	.short	0x010a
        /*02ee*/ 	.byte	0x3f
	.zero		1


	//   ....[39]....
        /*02f0*/ 	.word	0x0000a2f0
        /*02f4*/ 	.word	0x00000003
        /*02f8*/ 	.word	0x00000000
        /*02fc*/ 	.short	0x010a
        /*02fe*/ 	.byte	0x3f
	.zero		1


	//   ....[40]....
        /*0300*/ 	.word	0x0000a350
        /*0304*/ 	.word	0x00000003
        /*0308*/ 	.word	0x00000000
        /*030c*/ 	.short	0x010a
        /*030e*/ 	.byte	0x3f
	.zero		1


	//   ....[41]....
        /*0310*/ 	.word	0x0000a3a0
        /*0314*/ 	.word	0x00000005
        /*0318*/ 	.word	0x00000000
        /*031c*/ 	.short	0x010a
        /*031e*/ 	.byte	0x3f
	.zero		1


	//   ....[42]....
        /*0320*/ 	.word	0x0000a470
        /*0324*/ 	.word	0x0000000e
        /*0328*/ 	.word	0x00000050
        /*032c*/ 	.short	0x010a
        /*032e*/ 	.byte	0x3f
	.zero		1


	//   ....[43]....
        /*0330*/ 	.word	0x0000a540
        /*0334*/ 	.word	0x00000007
        /*0338*/ 	.word	0x00000000
        /*033c*/ 	.short	0x010a
        /*033e*/ 	.byte	0x3f
	.zero		1


	//   ....[44]....
        /*0340*/ 	.word	0x0000a590
        /*0344*/ 	.word	0x00000009
        /*0348*/ 	.word	0x00000000
        /*034c*/ 	.short	0x010a
        /*034e*/ 	.byte	0x3f
	.zero		1


	//   ....[45]....
        /*0350*/ 	.word	0x0000a5e0
        /*0354*/ 	.word	0x00000006
        /*0358*/ 	.word	0x00000000
        /*035c*/ 	.short	0x010a
        /*035e*/ 	.byte	0x3f
	.zero		1


	//   ....[46]....
        /*0360*/ 	.word	0x0000a630
        /*0364*/ 	.word	0x00000009
        /*0368*/ 	.word	0x00000000
        /*036c*/ 	.short	0x010a
        /*036e*/ 	.byte	0x3f
	.zero		1


	//   ....[47]....
        /*0370*/ 	.word	0x0000a680
        /*0374*/ 	.word	0x00000006
        /*0378*/ 	.word	0x00000000
        /*037c*/ 	.short	0x010a
        /*037e*/ 	.byte	0x3f
	.zero		1


	//   ....[48]....
        /*0380*/ 	.word	0x0000a6d0
        /*0384*/ 	.word	0x00000009
        /*0388*/ 	.word	0x00000000
        /*038c*/ 	.short	0x010a
        /*038e*/ 	.byte	0x3f
	.zero		1


	//   ....[49]....
        /*0390*/ 	.word	0x0000a720
        /*0394*/ 	.word	0x00000006
        /*0398*/ 	.word	0x00000000
        /*039c*/ 	.short	0x010a
        /*039e*/ 	.byte	0x3f
	.zero		1


	//   ....[50]....
        /*03a0*/ 	.word	0x0000a770
        /*03a4*/ 	.word	0x00000009
        /*03a8*/ 	.word	0x00000000
        /*03ac*/ 	.short	0x010a
        /*03ae*/ 	.byte	0x3f
	.zero		1


	//   ....[51]....
        /*03b0*/ 	.word	0x0000a7c0
        /*03b4*/ 	.word	0x00000006
        /*03b8*/ 	.word	0x00000000
        /*03bc*/ 	.short	0x010a
        /*03be*/ 	.byte	0x3f
	.zero		1


	//----- nvinfo : EIATTR_NUM_MBARRIERS
	.align		4
.L_35:
        /*03c0*/ 	.byte	0x03, 0x38
        /*03c2*/ 	.short	0x0016


	//----- nvinfo : EIATTR_EXIT_INSTR_OFFSETS
	.align		4
        /*03c4*/ 	.byte	0x04, 0x1c
        /*03c6*/ 	.short	(.L_37 - .L_36)


	//   ....[0]....
.L_36:
        /*03c8*/ 	.word	0x000006d0


	//   ....[1]....
        /*03cc*/ 	.word	0x00000fa0


	//   ....[2]....
        /*03d0*/ 	.word	0x000089b0


	//   ....[3]....
        /*03d4*/ 	.word	0x00008fe0


	//   ....[4]....
        /*03d8*/ 	.word	0x0000a340


	//----- nvinfo : EIATTR_MAX_THREADS
	.align		4
.L_37:
        /*03dc*/ 	.byte	0x04, 0x05
        /*03de*/ 	.short	(.L_39 - .L_38)
.L_38:
        /*03e0*/ 	.word	0x00000180
        /*03e4*/ 	.word	0x00000001
        /*03e8*/ 	.word	0x00000001


	//----- nvinfo : EIATTR_CRS_STACK_SIZE
	.align		4
.L_39:
        /*03ec*/ 	.byte	0x04, 0x1e
        /*03ee*/ 	.short	(.L_41 - .L_40)
.L_40:
        /*03f0*/ 	.word	0x00000000


	//----- nvinfo : EIATTR_CBANK_PARAM_SIZE
	.align		4
.L_41:
        /*03f4*/ 	.byte	0x03, 0x19
        /*03f6*/ 	.short	0x0470


	//----- nvinfo : EIATTR_PARAM_CBANK
	.align		4
        /*03f8*/ 	.byte	0x04, 0x0a
        /*03fa*/ 	.short	(.L_43 - .L_42)
	.align		4
.L_42:
        /*03fc*/ 	.word	index@(.nv.constant0._ZN7cutlass13device_kernelINS_4gemm6kernel13GemmUniversalIN4cute5tupleIJiiiiEEENS1_10collective13CollectiveMmaINS1_34MainloopSm90TmaGmmaWarpSpecializedILi10ENS5_IJNS4_1CILi1EEESB_SB_EEENS1_35KernelTmaWarpSpecializedCooperativeEEENS5_IJNSA_ILi128EEENSA_ILi224EEENSA_ILi64EEEEEEaNS5_IJlSB_lEEEaSJ_NS4_8TiledMMAINS4_8MMA_AtomIJNS4_4SM904GMMA26MMA_64x32x32_S32S8S8_SS_TNEEEENS4_6LayoutINS5_IJNSA_ILi2EEESB_SB_EEENS5_IJSB_NSA_ILi0EEEST_EEEEENS5_IJNS4_10UnderscoreESW_SW_EEEEENS4_13SM90_TMA_LOADENS4_14ComposedLayoutINS4_7SwizzleILi2ELi4ELi3EEENS4_18smem_ptr_flag_bitsILi8EEENSQ_INS5_IJNSA_ILi8EEESH_EEENS5_IJSH_SB_EEEEEEEvNS4_8identityESZ_S19_vS1A_EENS_8epilogue10collective6detail29Sm90TmaWarpSpecializedAdapterINS1D_15DefaultEpilogueIaSJ_SJ_NS1C_6thread17LinearCombinationIaLi1EiiLNS1H_9ScaleType4KindE0ELNS_15FloatRoundStyleE2EaEENS1_15EpilogueDefaultEEEEEvvEEEEvNT_6ParamsE)
        /*0400*/ 	.short	0x0210
        /*0402*/ 	.short	0x0470


	//----- nvinfo : EIATTR_SW_WAR
	.align		4
.L_43:
        /*0404*/ 	.byte	0x04, 0x36
        /*0406*/ 	.short	(.L_45 - .L_44)
.L_44:
        /*0408*/ 	.word	0x00000008
.L_45:


//--------------------- .nv.callgraph             --------------------------
	.section	.nv.callgraph,"",@"SHT_CUDA_CALLGRAPH"
	.align	4
	.sectionentsize	8
	.align		4
        /*0000*/ 	.word	0x00000000
	.align		4
        /*0004*/ 	.word	0xffffffff
	.align		4
        /*0008*/ 	.word	index@(_ZN7cutlass13device_kernelINS_4gemm6kernel13GemmUniversalIN4cute5tupleIJiiiiEEENS1_10collective13CollectiveMmaINS1_34MainloopSm90TmaGmmaWarpSpecializedILi10ENS5_IJNS4_1CILi1EEESB_SB_EEENS1_35KernelTmaWarpSpecializedCooperativeEEENS5_IJNSA_ILi128EEENSA_ILi224EEENSA_ILi64EEEEEEaNS5_IJlSB_lEEEaSJ_NS4_8TiledMMAINS4_8MMA_AtomIJNS4_4SM904GMMA26MMA_64x32x32_S32S8S8_SS_TNEEEENS4_6LayoutINS5_IJNSA_ILi2EEESB_SB_EEENS5_IJSB_NSA_ILi0EEEST_EEEEENS5_IJNS4_10UnderscoreESW_SW_EEEEENS4_13SM90_TMA_LOADENS4_14ComposedLayoutINS4_7SwizzleILi2ELi4ELi3EEENS4_18smem_ptr_flag_bitsILi8EEENSQ_INS5_IJNSA_ILi8EEESH_EEENS5_IJSH_SB_EEEEEEEvNS4_8identityESZ_S19_vS1A_EENS_8epilogue10collective6detail29Sm90TmaWarpSpecializedAdapterINS1D_15DefaultEpilogueIaSJ_SJ_NS1C_6thread17LinearCombinationIaLi1EiiLNS1H_9ScaleType4KindE0ELNS_15FloatRoundStyleE2EaEENS1_15EpilogueDefaultEEEEEvvEEEEvNT_6ParamsE)
	.align		4
        /*000c*/ 	.word	index@(__assertfail)
	.align		4
        /*0010*/ 	.word	0x00000000
	.align		4
        /*0014*/ 	.word	0xfffffffe
	.align		4
        /*0018*/ 	.word	0x00000000
	.align		4
        /*001c*/ 	.word	0xfffffffd
	.align		4
        /*0020*/ 	.word	0x00000000
	.align		4
        /*0024*/ 	.word	0xfffffffc


//--------------------- .nv.constant4             --------------------------
	.section	.nv.constant4,"a",@progbits
	.align	8
	.align		8
.nv.constant4:
        /*0000*/ 	.dword	__assertfail
	.align		8
        /*0008*/ 	.dword	__unnamed_1
	.align		8
        /*0010*/ 	.dword	_ZN40_INTERNAL_d4bc2976_4_k_cu_55d7b8de_167584cuda3std3__45__cpo5beginE
	.align		8
        /*0018*/ 	.dword	_ZN40_INTERNAL_d4bc2976_4_k_cu_55d7b8de_167584cuda3std3__45__cpo3endE
	.align		8
        /*0020*/ 	.dword	_ZN40_INTERNAL_d4bc2976_4_k_cu_55d7b8de_167584cuda3std3__45__cpo6cbeginE
	.align		8
        /*0028*/ 	.dword	_ZN40_INTERNAL_d4bc2976_4_k_cu_55d7b8de_167584cuda3std3__45__cpo4cendE
	.align		8
        /*0030*/ 	.dword	_ZN40_INTERNAL_d4bc2976_4_k_cu_55d7b8de_167584cuda3std3__442_GLOBAL__N__d4bc2976_4_k_cu_55d7b8de_167586ignoreE
	.align		8
        /*0038*/ 	.dword	_ZN40_INTERNAL_d4bc2976_4_k_cu_55d7b8de_167584cuda3std3__419piecewise_constructE
	.align		8
        /*0040*/ 	.dword	_ZN40_INTERNAL_d4bc2976_4_k_cu_55d7b8de_167584cuda3std3__48in_placeE
	.align		8
        /*0048*/ 	.dword	_ZN40_INTERNAL_d4bc2976_4_k_cu_55d7b8de_167584cuda3std6ranges3__45__cpo4swapE
	.align		8
        /*0050*/ 	.dword	_ZN40_INTERNAL_d4bc2976_4_k_cu_55d7b8de_167584cuda3std6ranges3__45__cpo9iter_moveE
	.align		8
        /*0058*/ 	.dword	_ZN40_INTERNAL_d4bc2976_4_k_cu_55d7b8de_167584cute7productE
	.align		8
        /*0060*/ 	.dword	_ZN40_INTERNAL_d4bc2976_4_k_cu_55d7b8de_167584cute1_E
	.align		8
        /*0068*/ 	.dword	$str$22
	.align		8
        /*0070*/ 	.dword	$str$23


//--------------------- .text._ZN7cutlass13device_kernelINS_4gemm6kernel13GemmUniversalIN4cute5tupleIJiiiiEEENS1_10collective13CollectiveMmaINS1_34MainloopSm90TmaGmmaWarpSpecializedILi10ENS5_IJNS4_1CILi1EEESB_SB_EEENS1_35KernelTmaWarpSpecializedCooperativeEEENS5_IJNSA_ILi128EEENSA_ILi224EEENSA_ILi64EEEEEEaNS5_IJlSB_lEEEaSJ_NS4_8TiledMMAINS4_8MMA_AtomIJNS4_4SM904GMMA26MMA_64x32x32_S32S8S8_SS_TNEEEENS4_6LayoutINS5_IJNSA_ILi2EEESB_SB_EEENS5_IJSB_NSA_ILi0EEEST_EEEEENS5_IJNS4_10UnderscoreESW_SW_EEEEENS4_13SM90_TMA_LOADENS4_14ComposedLayoutINS4_7SwizzleILi2ELi4ELi3EEENS4_18smem_ptr_flag_bitsILi8EEENSQ_INS5_IJNSA_ILi8EEESH_EEENS5_IJSH_SB_EEEEEEEvNS4_8identityESZ_S19_vS1A_EENS_8epilogue10collective6detail29Sm90TmaWarpSpecializedAdapterINS1D_15DefaultEpilogueIaSJ_SJ_NS1C_6thread17LinearCombinationIaLi1EiiLNS1H_9ScaleType4KindE0ELNS_15FloatRoundStyleE2EaEENS1_15EpilogueDefaultEEEEEvvEEEEvNT_6ParamsE --------------------------
	.section	.text._ZN7cutlass13device_kernelINS_4gemm6kernel13GemmUniversalIN4cute5tupleIJiiiiEEENS1_10collective13CollectiveMmaINS1_34MainloopSm90TmaGmmaWarpSpecializedILi10ENS5_IJNS4_1CILi1EEESB_SB_EEENS1_35KernelTmaWarpSpecializedCooperativeEEENS5_IJNSA_ILi128EEENSA_ILi224EEENSA_ILi64EEEEEEaNS5_IJlSB_lEEEaSJ_NS4_8TiledMMAINS4_8MMA_AtomIJNS4_4SM904GMMA26MMA_64x32x32_S32S8S8_SS_TNEEEENS4_6LayoutINS5_IJNSA_ILi2EEESB_SB_EEENS5_IJSB_NSA_ILi0EEEST_EEEEENS5_IJNS4_10UnderscoreESW_SW_EEEEENS4_13SM90_TMA_LOADENS4_14ComposedLayoutINS4_7SwizzleILi2ELi4ELi3EEENS4_18smem_ptr_flag_bitsILi8EEENSQ_INS5_IJNSA_ILi8EEESH_EEENS5_IJSH_SB_EEEEEEEvNS4_8identityESZ_S19_vS1A_EENS_8epilogue10collective6detail29Sm90TmaWarpSpecializedAdapterINS1D_15DefaultEpilogueIaSJ_SJ_NS1C_6thread17LinearCombinationIaLi1EiiLNS1H_9ScaleType4KindE0ELNS_15FloatRoundStyleE2EaEENS1_15EpilogueDefaultEEEEEvvEEEEvNT_6ParamsE,"ax",@progbits
	.align	128
.text._ZN7cutlass13device_kernelINS_4gemm6kernel13GemmUniversalIN4cute5tupleIJiiiiEEENS1_10collective13CollectiveMmaINS1_34MainloopSm90TmaGmmaWarpSpecializedILi10ENS5_IJNS4_1CILi1EEESB_SB_EEENS1_35KernelTmaWarpSpecializedCooperativeEEENS5_IJNSA_ILi128EEENSA_ILi224EEENSA_ILi64EEEEEEaNS5_IJlSB_lEEEaSJ_NS4_8TiledMMAINS4_8MMA_AtomIJNS4_4SM904GMMA26MMA_64x32x32_S32S8S8_SS_TNEEEENS4_6LayoutINS5_IJNSA_ILi2EEESB_SB_EEENS5_IJSB_NSA_ILi0EEEST_EEEEENS5_IJNS4_10UnderscoreESW_SW_EEEEENS4_13SM90_TMA_LOADENS4_14ComposedLayoutINS4_7SwizzleILi2ELi4ELi3EEENS4_18smem_ptr_flag_bitsILi8EEENSQ_INS5_IJNSA_ILi8EEESH_EEENS5_IJSH_SB_EEEEEEEvNS4_8identityESZ_S19_vS1A_EENS_8epilogue10collective6detail29Sm90TmaWarpSpecializedAdapterINS1D_15DefaultEpilogueIaSJ_SJ_NS1C_6thread17LinearCombinationIaLi1EiiLNS1H_9ScaleType4KindE0ELNS_15FloatRoundStyleE2EaEENS1_15EpilogueDefaultEEEEEvvEEEEvNT_6ParamsE:
        .type           _ZN7cutlass13device_kernelINS_4gemm6kernel13GemmUniversalIN4cute5tupleIJiiiiEEENS1_10collective13CollectiveMmaINS1_34MainloopSm90TmaGmmaWarpSpecializedILi10ENS5_IJNS4_1CILi1EEESB_SB_EEENS1_35KernelTmaWarpSpecializedCooperativeEEENS5_IJNSA_ILi128EEENSA_ILi224EEENSA_ILi64EEEEEEaNS5_IJlSB_lEEEaSJ_NS4_8TiledMMAINS4_8MMA_AtomIJNS4_4SM904GMMA26MMA_64x32x32_S32S8S8_SS_TNEEEENS4_6LayoutINS5_IJNSA_ILi2EEESB_SB_EEENS5_IJSB_NSA_ILi0EEEST_EEEEENS5_IJNS4_10UnderscoreESW_SW_EEEEENS4_13SM90_TMA_LOADENS4_14ComposedLayoutINS4_7SwizzleILi2ELi4ELi3EEENS4_18smem_ptr_flag_bitsILi8EEENSQ_INS5_IJNSA_ILi8EEESH_EEENS5_IJSH_SB_EEEEEEEvNS4_8identityESZ_S19_vS1A_EENS_8epilogue10collective6detail29Sm90TmaWarpSpecializedAdapterINS1D_15DefaultEpilogueIaSJ_SJ_NS1C_6thread17LinearCombinationIaLi1EiiLNS1H_9ScaleType4KindE0ELNS_15FloatRoundStyleE2EaEENS1_15EpilogueDefaultEEEEEvvEEEEvNT_6ParamsE,@function
        .size           _ZN7cutlass13device_kernelINS_4gemm6kernel13GemmUniversalIN4cute5tupleIJiiiiEEENS1_10collective13CollectiveMmaINS1_34MainloopSm90TmaGmmaWarpSpecializedILi10ENS5_IJNS4_1CILi1EEESB_SB_EEENS1_35KernelTmaWarpSpecializedCooperativeEEENS5_IJNSA_ILi128EEENSA_ILi224EEENSA_ILi64EEEEEEaNS5_IJlSB_lEEEaSJ_NS4_8TiledMMAINS4_8MMA_AtomIJNS4_4SM904GMMA26MMA_64x32x32_S32S8S8_SS_TNEEEENS4_6LayoutINS5_IJNSA_ILi2EEESB_SB_EEENS5_IJSB_NSA_ILi0EEEST_EEEEENS5_IJNS4_10UnderscoreESW_SW_EEEEENS4_13SM90_TMA_LOADENS4_14ComposedLayoutINS4_7SwizzleILi2ELi4ELi3EEENS4_18smem_ptr_flag_bitsILi8EEENSQ_INS5_IJNSA_ILi8EEESH_EEENS5_IJSH_SB_EEEEEEEvNS4_8identityESZ_S19_vS1A_EENS_8epilogue10collective6detail29Sm90TmaWarpSpecializedAdapterINS1D_15DefaultEpilogueIaSJ_SJ_NS1C_6thread17LinearCombinationIaLi1EiiLNS1H_9ScaleType4KindE0ELNS_15FloatRoundStyleE2EaEENS1_15EpilogueDefaultEEEEEvvEEEEvNT_6ParamsE,(.L_x_307 - _ZN7cutlass13device_kernelINS_4gemm6kernel13GemmUniversalIN4cute5tupleIJiiiiEEENS1_10collective13CollectiveMmaINS1_34MainloopSm90TmaGmmaWarpSpecializedILi10ENS5_IJNS4_1CILi1EEESB_SB_EEENS1_35KernelTmaWarpSpecializedCooperativeEEENS5_IJNSA_ILi128EEENSA_ILi224EEENSA_ILi64EEEEEEaNS5_IJlSB_lEEEaSJ_NS4_8TiledMMAINS4_8MMA_AtomIJNS4_4SM904GMMA26MMA_64x32x32_S32S8S8_SS_TNEEEENS4_6LayoutINS5_IJNSA_ILi2EEESB_SB_EEENS5_IJSB_NSA_ILi0EEEST_EEEEENS5_IJNS4_10UnderscoreESW_SW_EEEEENS4_13SM90_TMA_LOADENS4_14ComposedLayoutINS4_7SwizzleILi2ELi4ELi3EEENS4_18smem_ptr_flag_bitsILi8EEENSQ_INS5_IJNSA_ILi8EEESH_EEENS5_IJSH_SB_EEEEEEEvNS4_8identityESZ_S19_vS1A_EENS_8epilogue10collective6detail29Sm90TmaWarpSpecializedAdapterINS1D_15DefaultEpilogueIaSJ_SJ_NS1C_6thread17LinearCombinationIaLi1EiiLNS1H_9ScaleType4KindE0ELNS_15FloatRoundStyleE2EaEENS1_15EpilogueDefaultEEEEEvvEEEEvNT_6ParamsE)
        .other          _ZN7cutlass13device_kernelINS_4gemm6kernel13GemmUniversalIN4cute5tupleIJiiiiEEENS1_10collective13CollectiveMmaINS1_34MainloopSm90TmaGmmaWarpSpecializedILi10ENS5_IJNS4_1CILi1EEESB_SB_EEENS1_35KernelTmaWarpSpecializedCooperativeEEENS5_IJNSA_ILi128EEENSA_ILi224EEENSA_ILi64EEEEEEaNS5_IJlSB_lEEEaSJ_NS4_8TiledMMAINS4_8MMA_AtomIJNS4_4SM904GMMA26MMA_64x32x32_S32S8S8_SS_TNEEEENS4_6LayoutINS5_IJNSA_ILi2EEESB_SB_EEENS5_IJSB_NSA_ILi0EEEST_EEEEENS5_IJNS4_10UnderscoreESW_SW_EEEEENS4_13SM90_TMA_LOADENS4_14ComposedLayoutINS4_7SwizzleILi2ELi4ELi3EEENS4_18smem_ptr_flag_bitsILi8EEENSQ_INS5_IJNSA_ILi8EEESH_EEENS5_IJSH_SB_EEEEEEEvNS4_8identityESZ_S19_vS1A_EENS_8epilogue10collective6detail29Sm90TmaWarpSpecializedAdapterINS1D_15DefaultEpilogueIaSJ_SJ_NS1C_6thread17LinearCombinationIaLi1EiiLNS1H_9ScaleType4KindE0ELNS_15FloatRoundStyleE2EaEENS1_15EpilogueDefaultEEEEEvvEEEEvNT_6ParamsE,@"STO_CUDA_ENTRY STV_DEFAULT"
_ZN7cutlass13device_kernelINS_4gemm6kernel13GemmUniversalIN4cute5tupleIJiiiiEEENS1_10collective13CollectiveMmaINS1_34MainloopSm90TmaGmmaWarpSpecializedILi10ENS5_IJNS4_1CILi1EEESB_SB_EEENS1_35KernelTmaWarpSpecializedCooperativeEEENS5_IJNSA_ILi128EEENSA_ILi224EEENSA_ILi64EEEEEEaNS5_IJlSB_lEEEaSJ_NS4_8TiledMMAINS4_8MMA_AtomIJNS4_4SM904GMMA26MMA_64x32x32_S32S8S8_SS_TNEEEENS4_6LayoutINS5_IJNSA_ILi2EEESB_SB_EEENS5_IJSB_NSA_ILi0EEEST_EEEEENS5_IJNS4_10UnderscoreESW_SW_EEEEENS4_13SM90_TMA_LOADENS4_14ComposedLayoutINS4_7SwizzleILi2ELi4ELi3EEENS4_18smem_ptr_flag_bitsILi8EEENSQ_INS5_IJNSA_ILi8EEESH_EEENS5_IJSH_SB_EEEEEEEvNS4_8identityESZ_S19_vS1A_EENS_8epilogue10collective6detail29Sm90TmaWarpSpecializedAdapterINS1D_15DefaultEpilogueIaSJ_SJ_NS1C_6thread17LinearCombinationIaLi1EiiLNS1H_9ScaleType4KindE0ELNS_15FloatRoundStyleE2EaEENS1_15EpilogueDefaultEEEEEvvEEEEvNT_6ParamsE:
[----:B------:R-:W0:Y:S01]  /*0000*/  LDC R1, c[0x0][0x28] ;  /* 0x00000a00ff017b82 */ /* 0x000e220000000800 */
[----:B------:R-:W1:Y:S01]  /*0010*/  S2R R18, SR_TID.X ;  /* 0x0000000000127919 */ /* 0x000e620000002100 */
[----:B------:R-:W-:Y:S01]  /*0020*/  ELECT P0, URZ, PT ;  /* 0x00000000003f782f */ /* 0x000fe20003800000 */
[----:B------:R-:W-:Y:S01]  /*0030*/  BSSY B0, `(.L_x_0) ;  /* 0x000000f000007945 */ /* 0x000fe20003800000 */
[--C-:B-1----:R-:W-:Y:S02]  /*0040*/  SHF.R.U32.HI R0, RZ, 0x5, R18.reuse ;  /* 0x00000005ff007819 */ /* 0x102fe40000011612 */
[----:B------:R-:W-:-:S03]  /*0050*/  SHF.R.U32.HI R2, RZ, 0x7, R18 ;  /* 0x00000007ff027819 */ /* 0x000fc60000011612 */
[----:B------:R-:W1:Y:S04]  /*0060*/  SHFL.IDX PT, R5, R0, RZ, 0x1f ;  /* 0x00001fff00057589 */ /* 0x000e6800000e0000 */
[----:B------:R2:W3:Y:S01]  /*0070*/  SHFL.IDX PT, R8, R2, RZ, 0x1f ;  /* 0x00001fff02087589 */ /* 0x0004e200000e0000 */
[----:B-1----:R-:W-:-:S13]  /*0080*/  ISETP.NE.OR P0, PT, R5, RZ, !P0 ;  /* 0x000000ff0500720c */ /* 0x002fda0004705670 */
[----:B0-23--:R-:W-:Y:S05]  /*0090*/  @P0 BRA `(.L_x_1) ;  /* 0x0000000000200947 */ /* 0x00dfea0003800000 */
[----:B------:R-:W-:Y:S02]  /*00a0*/  ULDC.64 UR4, c[0x0][0x198] ;  /* 0x0000660000047ab9 */ /* 0x000fe40000000a00 */
[----:B------:R-:W-:Y:S02]  /*00b0*/  UIADD3 UR6, UP0, UR4, 0xf0, URZ ;  /* 0x000000f004067890 */ /* 0x000fe4000ff1e03f */
[----:B------:R-:W-:Y:S02]  /*00c0*/  UIADD3 UR4, UP1, UR4, 0x1f0, URZ ;  /* 0x000001f004047890 */ /* 0x000fe4000ff3e03f */
[----:B------:R-:W-:Y:S02]  /*00d0*/  UIADD3.X UR7, URZ, UR5, URZ, UP0, !UPT ;  /* 0x000000053f077290 */ /* 0x000fe400087fe43f */
[----:B------:R-:W-:-:S07]  /*00e0*/  UIADD3.X UR5, URZ, UR5, URZ, UP1, !UPT ;  /* 0x000000053f057290 */ /* 0x000fce0008ffe43f */
[----:B------:R0:W-:Y:S02]  /*00f0*/  UTMACCTL.PF [UR6] ;  /* 0x00000000060079b9 */ /* 0x0001e40008040000 */
[----:B------:R0:W-:Y:S02]  /*0100*/  UTMACCTL.PF [UR4] ;  /* 0x00000000040079b9 */ /* 0x0001e40008040000 */
[----:B0-----:R-:W-:Y:S01]  /*0110*/  NOP ;  /* 0x0000000000007918 */ /* 0x001fe20000000000 */
.L_x_1:
[----:B------:R-:W-:Y:S05]  /*0120*/  BSYNC B0 ;  /* 0x0000000000007941 */ /* 0x000fea0003800000 */
.L_x_0:
[----:B------:R-:W0:Y:S02]  /*0130*/  SHFL.IDX PT, R2, R0, RZ, 0x1f ;  /* 0x00001fff00027589 */ /* 0x000e2400000e0000 */
[----:B0-----:R-:W-:-:S13]  /*0140*/  ISETP.NE.AND P0, PT, R2, RZ, PT ;  /* 0x000000ff0200720c */ /* 0x001fda0003f05270 */
[----:B------:R-:W-:Y:S05]  /*0150*/  @P0 BRA `(.L_x_2) ;  /* 0x0000000000940947 */ /* 0x000fea0003800000 */
[----:B------:R-:W-:Y:S01]  /*0160*/  ELECT P0, URZ, PT ;  /* 0x00000000003f782f */ /* 0x000fe20003800000 */
[----:B------:R-:W-:-:S12]  /*0170*/  BSSY B0, `(.L_x_2) ;  /* 0x0000023000007945 */ /* 0x000fd80003800000 */
[----:B------:R-:W-:Y:S05]  /*0180*/  @!P0 BRA `(.L_x_3) ;  /* 0x0000000000848947 */ /* 0x000fea0003800000 */
[----:B------:R-:W0:Y:S01]  /*0190*/  S2UR UR8, SR_CgaCtaId ;  /* 0x00000000000879c3 */ /* 0x000e220000008800 */
[----:B------:R-:W-:Y:S01]  /*01a0*/  UMOV UR4, 0x400 ;  /* 0x0000040000047882 */ /* 0x000fe20000000000 */
[----:B------:R-:W-:Y:S01]  /*01b0*/  UMOV UR5, 0x1 ;  /* 0x0000000100057882 */ /* 0x000fe20000000000 */
[----:B------:R-:W-:Y:S02]  /*01c0*/  UMOV UR6, 0x100 ;  /* 0x0000010000067882 */ /* 0x000fe40000000000 */
[----:B------:R-:W-:-:S04]  /*01d0*/  UIADD3 UR6, -UR6, 0x100000, URZ ;  /* 0x0010000006067890 */ /* 0x000fc8000fffe13f */
[----:B------:R-:W-:Y:S02]  /*01e0*/  USHF.L.U32 UR7, UR6, 0xb, URZ ;  /* 0x0000000b06077899 */ /* 0x000fe4000800063f */
[----:B------:R-:W-:Y:S02]  /*01f0*/  USHF.L.U32 UR6, UR6, 0x1, URZ ;  /* 0x0000000106067899 */ /* 0x000fe4000800063f */
[----:B0-----:R-:W-:Y:S02]  /*0200*/  ULEA UR8, UR8, UR4, 0x18 ;  /* 0x0000000408087291 */ /* 0x001fe4000f8ec03f */
[----:B------:R-:W-:-:S04]  /*0210*/  UIADD3 UR4, -UR5, 0x100000, URZ ;  /* 0x0010000005047890 */ /* 0x000fc8000fffe13f */
[----:B------:R-:W-:Y:S02]  /*0220*/  USHF.L.U32 UR5, UR4, 0xb, URZ ;  /* 0x0000000b04057899 */ /* 0x000fe4000800063f */
[----:B------:R-:W-:Y:S01]  /*0230*/  USHF.L.U32 UR4, UR4, 0x1, URZ ;  /* 0x0000000104047899 */ /* 0x000fe2000800063f */
[----:B------:R-:W0:Y:S11]  /*0240*/  FENCE.VIEW.ASYNC.S ;  /* 0x00000000000073c6 */ /* 0x000e360000000000 */
[----:B0-----:R0:W1:Y:S01]  /*0250*/  SYNCS.EXCH.64 URZ, [UR8], UR4 ;  /* 0x00000004083f75b2 */ /* 0x0010620008000100 */
[----:B------:R0:W2:Y:S01]  /*0260*/  SYNCS.EXCH.64 URZ, [UR8+0x50], UR6 ;  /* 0x00005006083f75b2 */ /* 0x0000a20008000100 */
[----:B------:R0:W3:Y:S01]  /*0270*/  SYNCS.EXCH.64 URZ, [UR8+0x8], UR4 ;  /* 0x00000804083f75b2 */ /* 0x0000e20008000100 */
[----:B------:R0:W4:Y:S01]  /*0280*/  SYNCS.EXCH.64 URZ, [UR8+0x58], UR6 ;  /* 0x00005806083f75b2 */ /* 0x0001220008000100 */
[----:B------:R0:W0:Y:S01]  /*0290*/  SYNCS.EXCH.64 URZ, [UR8+0x10], UR4 ;  /* 0x00001004083f75b2 */ /* 0x0000220008000100 */
        /* <DEDUP_REMOVED lines=15> */
[----:B------:R-:W-:Y:S01]  /*0390*/  NOP ;  /* 0x0000000000007918 */ /* 0x000fe20000000000 */
.L_x_3:
[----:B0-----:R-:W-:Y:S05]  /*03a0*/  BSYNC B0 ;  /* 0x0000000000007941 */ /* 0x001fea0003800000 */
.L_x_2:
[----:B------:R-:W0:Y:S01]  /*03b0*/  SHFL.IDX PT, R0, R0, RZ, 0x1f ;  /* 0x00001fff00007589 */ /* 0x000e2200000e0000 */
[----:B------:R-:W-:Y:S01]  /*03c0*/  ELECT P0, URZ, PT ;  /* 0x00000000003f782f */ /* 0x000fe20003800000 */
[----:B------:R-:W5:Y:S01]  /*03d0*/  LDC R2, c[0x0][0x65c] ;  /* 0x00019700ff027b82 */ /* 0x000f620000000800 */
[----:B------:R-:W-:Y:S01]  /*03e0*/  SHF.R.S32.HI R6, RZ, 0x1f, R5 ;  /* 0x0000001fff067819 */ /* 0x000fe20000011405 */
[----:B------:R-:W1:Y:S01]  /*03f0*/  S2R R3, SR_CTAID.Y ;  /* 0x0000000000037919 */ /* 0x000e620000002600 */
[----:B------:R-:W-:Y:S01]  /*0400*/  UMOV UR4, 0x20 ;  /* 0x0000002000047882 */ /* 0x000fe20000000000 */
[----:B------:R-:W-:Y:S01]  /*0410*/  ISETP.NE.AND P2, PT, R8, RZ, PT ;  /* 0x000000ff0800720c */ /* 0x000fe20003f45270 */
[----:B------:R-:W-:Y:S01]  /*0420*/  NOP ;  /* 0x0000000000007918 */ /* 0x000fe20000000000 */
[----:B------:R-:W2:Y:S01]  /*0430*/  S2R R4, SR_CTAID.X ;  /* 0x0000000000047919 */ /* 0x000ea20000002500 */
[----:B------:R-:W-:Y:S01]  /*0440*/  LEA.HI R6, R6, R5, RZ, 0x2 ;  /* 0x0000000506067211 */ /* 0x000fe200078f10ff */
[----:B------:R-:W-:Y:S01]  /*0450*/  NOP ;  /* 0x0000000000007918 */ /* 0x000fe20000000000 */
[----:B0-----:R-:W-:-:S02]  /*0460*/  ISETP.NE.OR P0, PT, R0, RZ, !P0 ;  /* 0x000000ff0000720c */ /* 0x001fc40004705670 */
[----:B-----5:R-:W-:-:S04]  /*0470*/  ISETP.NE.AND P3, PT, R2, 0x1, PT ;  /* 0x000000010200780c */ /* 0x020fc80003f65270 */
[----:B------:R-:W-:Y:S02]  /*0480*/  P2R R0, PR, RZ, 0x8 ;  /* 0x00000008ff007803 */ /* 0x000fe40000000000 */
[----:B------:R-:W-:-:S05]  /*0490*/  LOP3.LUT R0, R6, 0xfffffffc, RZ, 0xc0, !PT ;  /* 0xfffffffc06007812 */ /* 0x000fca00078ec0ff */
[----:B------:R-:W-:Y:S01]  /*04a0*/  VOTEU.ALL UP0, P0 ;  /* 0x00000000003f7886 */ /* 0x000fe20000000000 */
[----:B------:R-:W-:Y:S01]  /*04b0*/  IMAD.IADD R0, R5, 0x1, -R0 ;  /* 0x0000000105007824 */ /* 0x000fe200078e0a00 */
[----:B------:R-:W2:Y:S01]  /*04c0*/  @P3 LDC R17, c[0x0][0x10] ;  /* 0x00000400ff113b82 */ /* 0x000ea20000000800 */
[----:B------:R-:W-:Y:S01]  /*04d0*/  VOTEU.ALL UP1, P0 ;  /* 0x00000000003f7886 */ /* 0x000fe20000020000 */
[----:B-1----:R-:W-:Y:S01]  /*04e0*/  @P3 IMAD.MOV.U32 R6, RZ, RZ, R3 ;  /* 0x000000ffff063224 */ /* 0x002fe200078e0003 */
[----:B------:R-:W-:Y:S01]  /*04f0*/  @!UP0 UMOV UR6, 0x400 ;  /* 0x0000040000068882 */ /* 0x000fe20000000000 */
[----:B------:R-:W-:-:S04]  /*0500*/  @!UP0 UIADD3 UR4, -UR4, 0x100000, URZ ;  /* 0x0010000004048890 */ /* 0x000fc8000fffe13f */
[----:B------:R-:W-:Y:S02]  /*0510*/  @!UP0 USHF.L.U32 UR5, UR4, 0xb, URZ ;  /* 0x0000000b04058899 */ /* 0x000fe4000800063f */
[----:B------:R-:W-:Y:S01]  /*0520*/  @!UP0 USHF.L.U32 UR4, UR4, 0x1, URZ ;  /* 0x0000000104048899 */ /* 0x000fe2000800063f */
[----:B------:R-:W-:Y:S02]  /*0530*/  @P3 IMAD.MOV.U32 R7, RZ, RZ, RZ ;  /* 0x000000ffff073224 */ /* 0x000fe400078e00ff */
[----:B------:R-:W-:Y:S01]  /*0540*/  IMAD.MOV.U32 R5, RZ, RZ, RZ ;  /* 0x000000ffff057224 */ /* 0x000fe200078e00ff */
[----:B------:R-:W0:Y:S01]  /*0550*/  @!UP0 S2UR UR7, SR_CgaCtaId ;  /* 0x00000000000789c3 */ /* 0x000e220000008800 */
[----:B------:R-:W-:-:S07]  /*0560*/  @P3 IMAD.MOV.U32 R11, RZ, RZ, RZ ;  /* 0x000000ffff0b3224 */ /* 0x000fce00078e00ff */
[----:B------:R-:W1:Y:S01]  /*0570*/  @!P3 LDC R9, c[0x0][0xc] ;  /* 0x00000300ff09bb82 */ /* 0x000e620000000800 */
[----:B--2---:R-:W-:-:S04]  /*0580*/  @P3 IMAD.WIDE.U32 R16, R4, R17, R6 ;  /* 0x0000001104103225 */ /* 0x004fc800078e0006 */
[----:B------:R-:W-:Y:S01]  /*0590*/  @P3 IMAD.IADD R17, R17, 0x1, R11 ;  /* 0x0000000111113824 */ /* 0x000fe200078e020b */
[----:B0-----:R-:W-:Y:S01]  /*05a0*/  @!UP0 ULEA UR6, UR7, UR6, 0x18 ;  /* 0x0000000607068291 */ /* 0x001fe2000f8ec03f */
[----:B------:R-:W-:Y:S01]  /*05b0*/  VOTEU.ALL UP0, P0 ;  /* 0x00000000003f7886 */ /* 0x000fe20000000000 */
[----:B------:R-:W-:-:S04]  /*05c0*/  ISETP.NE.AND P0, PT, R0, 0x3, PT ;  /* 0x000000030000780c */ /* 0x000fc80003f05270 */
[----:B------:R-:W-:Y:S01]  /*05d0*/  ISETP.EQ.OR P0, PT, R0, RZ, !P0 ;  /* 0x000000ff0000720c */ /* 0x000fe20004702670 */
[----:B-1----:R-:W-:-:S03]  /*05e0*/  @!P3 IMAD.WIDE.U32 R6, R9, R3, R4 ;  /* 0x000000030906b225 */ /* 0x002fc600078e0004 */
[C---:B------:R-:W-:Y:S01]  /*05f0*/  ISETP.EQ.AND P0, PT, R8.reuse, RZ, P0 ;  /* 0x000000ff0800720c */ /* 0x040fe20000702270 */
[----:B------:R-:W-:Y:S01]  /*0600*/  VIADD R8, R8, 0xffffffff ;  /* 0xffffffff08087836 */ /* 0x000fe20000000000 */
[----:B------:R-:W0:Y:S02]  /*0610*/  FENCE.VIEW.ASYNC.S ;  /* 0x00000000000073c6 */ /* 0x000e240000000000 */
[----:B0-----:R0:W3:Y:S01]  /*0620*/  @!UP0 SYNCS.EXCH.64 URZ, [UR6+0xb0], UR4 ;  /* 0x0000b004063f85b2 */ /* 0x0010e20008000100 */
[----:B------:R-:W-:Y:S01]  /*0630*/  @!P3 IMAD.MOV.U32 R16, RZ, RZ, R6 ;  /* 0x000000ffff10b224 */ /* 0x000fe200078e0006 */
[----:B------:R-:W-:Y:S01]  /*0640*/  SEL R19, RZ, 0x1, !P0 ;  /* 0x00000001ff137807 */ /* 0x000fe20004000000 */
[----:B------:R-:W-:Y:S01]  /*0650*/  @!P3 IMAD.MOV.U32 R17, RZ, RZ, R7 ;  /* 0x000000ffff11b224 */ /* 0x000fe200078e0007 */
[----:B------:R-:W-:-:S04]  /*0660*/  ISETP.GE.U32.AND P1, PT, R8, 0x2, PT ;  /* 0x000000020800780c */ /* 0x000fc80003f26070 */
[----:B------:R-:W-:Y:S01]  /*0670*/  SEL R19, R19, 0x2, P1 ;  /* 0x0000000213137807 */ /* 0x000fe20000800000 */
[----:B------:R0:W3:Y:S01]  /*0680*/  @!UP1 SYNCS.EXCH.64 URZ, [UR6+0xb8], UR4 ;  /* 0x0000b804063f95b2 */ /* 0x0000e20008000100 */
[----:B------:R-:W-:Y:S01]  /*0690*/  NOP ;  /* 0x0000000000007918 */ /* 0x000fe20000000000 */
[----:B---34-:R-:W-:Y:S06]  /*06a0*/  BAR.SYNC.DEFER_BLOCKING 0x0 ;  /* 0x0000000000007b1d */ /* 0x018fec0000010000 */
[----:B------:R-:W-:Y:S05]  /*06b0*/  @!P2 BRA `(.L_x_4) ;  /* 0x0000008000c0a947 */ /* 0x000fea0003800000 */
[----:B------:R-:W-:-:S13]  /*06c0*/  ISETP.GT.U32.AND P0, PT, R8, 0x1, PT ;  /* 0x000000010800780c */ /* 0x000fda0003f04070 */
[----:B0-----:R-:W-:Y:S05]  /*06d0*/  @P0 EXIT ;  /* 0x000000000000094d */ /* 0x001fea0003800000 */
[----:B------:R-:W-:Y:S01]  /*06e0*/  ULDC.64 UR4, c[0x0][0x650] ;  /* 0x0001940000047ab9 */ /* 0x000fe20000000a00 */
[----:B------:R-:W-:Y:S01]  /*06f0*/  PRMT R0, RZ, 0x7610, R0 ;  /* 0x00007610ff007816 */ /* 0x000fe20000000000 */
[----:B------:R-:W-:Y:S01]  /*0700*/  IMAD.MOV.U32 R136, RZ, RZ, -0x1 ;  /* 0xffffffffff887424 */ /* 0x000fe200078e00ff */
[----:B------:R-:W-:Y:S01]  /*0710*/  ISETP.GE.U32.AND P0, PT, R16, UR4, PT ;  /* 0x0000000410007c0c */ /* 0x000fe2000bf06070 */
[----:B------:R-:W-:Y:S02]  /*0720*/  IMAD.MOV.U32 R23, RZ, RZ, -0x1 ;  /* 0xffffffffff177424 */ /* 0x000fe400078e00ff */
[----:B------:R-:W-:Y:S01]  /*0730*/  IMAD.MOV.U32 R22, RZ, RZ, -0x1 ;  /* 0xffffffffff167424 */ /* 0x000fe200078e00ff */
[----:B------:R-:W-:-:S13]  /*0740*/  ISETP.GE.U32.AND.EX P0, PT, R17, UR5, PT, P0 ;  /* 0x0000000511007c0c */ /* 0x000fda000bf06100 */
[----:B------:R-:W-:Y:S05]  /*0750*/  @P0 BRA `(.L_x_5) ;  /* 0x0000000400580947 */ /* 0x000fea0003800000 */
[----:B------:R-:W0:Y:S01]  /*0760*/  LDC.64 R14, c[0x0][0x628] ;  /* 0x00018a00ff0e7b82 */ /* 0x000e220000000a00 */
[----:B------:R-:W-:Y:S02]  /*0770*/  IMAD.MOV.U32 R6, RZ, RZ, R16 ;  /* 0x000000ffff067224 */ /* 0x000fe400078e0010 */
[----:B------:R-:W-:-:S05]  /*0780*/  IMAD.MOV.U32 R7, RZ, RZ, R17 ;  /* 0x000000ffff077224 */ /* 0x000fca00078e0011 */
[----:B------:R-:W1:Y:S08]  /*0790*/  LDC R0, c[0x0][0x630] ;  /* 0x00018c00ff007b82 */ /* 0x000e700000000800 */
[----:B------:R-:W2:Y:S01]  /*07a0*/  LDC.64 R20, c[0x0][0x620] ;  /* 0x00018800ff147b82 */ /* 0x000ea20000000a00 */
[----:B0-----:R-:W-:-:S04]  /*07b0*/  ISETP.NE.U32.AND P0, PT, R14, RZ, PT ;  /* 0x000000ff0e00720c */ /* 0x001fc80003f05070 */
[----:B------:R-:W-:-:S13]  /*07c0*/  ISETP.NE.AND.EX P0, PT, R15, RZ, PT, P0 ;  /* 0x000000ff0f00720c */ /* 0x000fda0003f05300 */
[----:B-12---:R-:W-:Y:S05]  /*07d0*/  @!P0 BRA `(.L_x_6) ;  /* 0x0000000000288947 */ /* 0x006fea0003800000 */
[----:B------:R-:W0:Y:S02]  /*07e0*/  LDC R11, c[0x0][0x634] ;  /* 0x00018d00ff0b7b82 */ /* 0x000e240000000800 */
[----:B0-----:R-:W-:-:S05]  /*07f0*/  IADD3 R11, P0, R16, R11, RZ ;  /* 0x0000000b100b7210 */ /* 0x001fca0007f1e0ff */
[----:B------:R-:W-:-:S04]  /*0800*/  IMAD.X R13, RZ, RZ, R17, P0 ;  /* 0x000000ffff0d7224 */ /* 0x000fc800000e0611 */
[----:B------:R-:W-:-:S04]  /*0810*/  IMAD.WIDE.U32 R6, R13, R14, RZ ;  /* 0x0000000e0d067225 */ /* 0x000fc800078e00ff */
[----:B------:R-:W-:-:S04]  /*0820*/  IMAD.WIDE.U32 R8, P0, R11, R15, R6 ;  /* 0x0000000f0b087225 */ /* 0x000fc80007800006 */
[----:B------:R-:W-:-:S04]  /*0830*/  IMAD.WIDE.U32 R6, R11, R14, RZ ;  /* 0x0000000e0b067225 */ /* 0x000fc800078e00ff */
[----:B------:R-:W-:Y:S01]  /*0840*/  IMAD.X R11, RZ, RZ, RZ, P0 ;  /* 0x000000ffff0b7224 */ /* 0x000fe200000e06ff */
[----:B------:R-:W-:Y:S01]  /*0850*/  IADD3 RZ, P0, R7, R8, RZ ;  /* 0x0000000807ff7210 */ /* 0x000fe20007f1e0ff */
[----:B------:R-:W-:-:S04]  /*0860*/  IMAD.MOV.U32 R10, RZ, RZ, R9 ;  /* 0x000000ffff0a7224 */ /* 0x000fc800078e0009 */
[----:B------:R-:W-:-:S08]  /*0870*/  IMAD.WIDE.U32.X R6, R13, R15, R10, P0 ;  /* 0x0000000f0d067225 */ /* 0x000fd000000e040a */
.L_x_6:
[-CC-:B------:R-:W-:Y:S01]  /*0880*/  SHF.R.U64 R25, R6, R0.reuse, R7.reuse ;  /* 0x0000000006197219 */ /* 0x180fe20000001207 */
[----:B------:R-:W0:Y:S01]  /*0890*/  LDC R10, c[0x0][0x618] ;  /* 0x00018600ff0a7b82 */ /* 0x000e220000000800 */
[----:B------:R-:W-:Y:S01]  /*08a0*/  SHF.R.U32.HI R5, RZ, R0, R7 ;  /* 0x00000000ff057219 */ /* 0x000fe20000011607 */
[----:B------:R-:W-:Y:S01]  /*08b0*/  ULDC UR4, c[0x0][0x150] ;  /* 0x0000540000047ab9 */ /* 0x000fe20000000800 */
[----:B------:R-:W-:Y:S02]  /*08c0*/  IADD3 R9, P0, RZ, -R25, RZ ;  /* 0x80000019ff097210 */ /* 0x000fe40007f1e0ff */
[----:B------:R-:W-:-:S03]  /*08d0*/  I2FP.F32.U32 R0, R4 ;  /* 0x0000000400007245 */ /* 0x000fc60000201000 */
[----:B------:R-:W1:Y:S01]  /*08e0*/  LDC.64 R26, c[0x0][0x640] ;  /* 0x00019000ff1a7b82 */ /* 0x000e620000000a00 */
[----:B------:R-:W-:Y:S02]  /*08f0*/  IMAD.X R11, RZ, RZ, ~R5, P0 ;  /* 0x000000ffff0b7224 */ /* 0x000fe400000e0e05 */
[----:B------:R-:W-:Y:S01]  /*0900*/  FMUL R0, R0, UR4 ;  /* 0x0000000400007c20 */ /* 0x000fe20008400000 */
[----:B------:R-:W-:Y:S01]  /*0910*/  IMAD.WIDE.U32 R6, R9, R20, R16 ;  /* 0x0000001409067225 */ /* 0x000fe200078e0010 */
[----:B------:R-:W-:-:S03]  /*0920*/  ULDC UR4, c[0x0][0x154] ;  /* 0x0000550000047ab9 */ /* 0x000fc60000000800 */
[----:B------:R-:W-:Y:S01]  /*0930*/  IMAD R8, R11, R20, RZ ;  /* 0x000000140b087224 */ /* 0x000fe200078e02ff */
[----:B------:R-:W2:Y:S01]  /*0940*/  LDC R5, c[0x0][0x144] ;  /* 0x00005100ff057b82 */ /* 0x000ea20000000800 */
[----:B------:R-:W3:Y:S02]  /*0950*/  F2I.U32.TRUNC.NTZ R0, R0 ;  /* 0x0000000000007305 */ /* 0x000ee4000020f000 */
[----:B------:R-:W-:-:S04]  /*0960*/  IMAD R9, R9, R21, R8 ;  /* 0x0000001509097224 */ /* 0x000fc800078e0208 */
[----:B------:R-:W-:Y:S01]  /*0970*/  IMAD.IADD R7, R7, 0x1, R9 ;  /* 0x0000000107077824 */ /* 0x000fe200078e0209 */
[----:B------:R-:W4:Y:S01]  /*0980*/  LDC R12, c[0x0][0x608] ;  /* 0x00018200ff0c7b82 */ /* 0x000f220000000800 */
[----:B------:R-:W-:-:S03]  /*0990*/  IMAD.MOV.U32 R9, RZ, RZ, -0x1 ;  /* 0xffffffffff097424 */ /* 0x000fc600078e00ff */
[-CC-:B0-----:R-:W-:Y:S02]  /*09a0*/  SHF.R.U64 R20, R6, R10.reuse, R7.reuse ;  /* 0x0000000a06147219 */ /* 0x181fe40000001207 */
[----:B------:R-:W-:Y:S02]  /*09b0*/  I2FP.F32.U32 R6, R3 ;  /* 0x0000000300067245 */ /* 0x000fe40000201000 */
[----:B------:R-:W0:Y:S01]  /*09c0*/  LDC R24, c[0x0][0x658] ;  /* 0x00019600ff187b82 */ /* 0x000e220000000800 */
[----:B-1----:R-:W-:Y:S01]  /*09d0*/  ISETP.NE.U32.AND P0, PT, R26, RZ, PT ;  /* 0x000000ff1a00720c */ /* 0x002fe20003f05070 */
[----:B---3--:R-:W-:Y:S01]  /*09e0*/  IMAD.MOV R8, RZ, RZ, -R0 ;  /* 0x000000ffff087224 */ /* 0x008fe200078e0a00 */
[----:B------:R-:W-:Y:S01]  /*09f0*/  SHF.R.U32.HI R7, RZ, R10, R7 ;  /* 0x0000000aff077219 */ /* 0x000fe20000011607 */
[----:B------:R-:W-:Y:S01]  /*0a00*/  FMUL R6, R6, UR4 ;  /* 0x0000000406067c20 */ /* 0x000fe20008400000 */
[----:B------:R-:W-:-:S03]  /*0a10*/  ISETP.NE.AND.EX P0, PT, R27, RZ, PT, P0 ;  /* 0x000000ff1b00720c */ /* 0x000fc60003f05300 */
[----:B------:R-:W1:Y:S01]  /*0a20*/  LDC R14, c[0x0][0x148] ;  /* 0x00005200ff0e7b82 */ /* 0x000e620000000800 */
[----:B--2---:R-:W-:-:S07]  /*0a30*/  IMAD R0, R5, R8, R4 ;  /* 0x0000000805007224 */ /* 0x004fce00078e0204 */
[----:B------:R-:W2:Y:S01]  /*0a40*/  LDC R22, c[0x0][0x600] ;  /* 0x00018000ff167b82 */ /* 0x000ea20000000800 */
[-CC-:B----4-:R-:W-:Y:S02]  /*0a50*/  SHF.R.U64 R28, R20, R12.reuse, R7.reuse ;  /* 0x0000000c141c7219 */ /* 0x190fe40000001207 */
[----:B------:R-:W-:Y:S01]  /*0a60*/  SHF.R.U32.HI R5, RZ, R12, R7 ;  /* 0x0000000cff057219 */ /* 0x000fe20000011607 */
[----:B------:R-:W-:Y:S01]  /*0a70*/  IMAD.MOV.U32 R7, RZ, RZ, 0x1 ;  /* 0x00000001ff077424 */ /* 0x000fe200078e00ff */
[----:B------:R3:W4:Y:S03]  /*0a80*/  F2I.U32.TRUNC.NTZ R12, R6 ;  /* 0x00000006000c7305 */ /* 0x000726000020f000 */
[----:B------:R-:W1:Y:S01]  /*0a90*/  LDC R15, c[0x0][0x648] ;  /* 0x00019200ff0f7b82 */ /* 0x000e620000000800 */
[-C--:B0-----:R-:W-:Y:S02]  /*0aa0*/  SHF.L.U32 R4, R9, R24.reuse, RZ ;  /* 0x0000001809047219 */ /* 0x081fe400000006ff */
[----:B------:R-:W-:-:S02]  /*0ab0*/  SHF.R.U64 R30, R28, R24, R5 ;  /* 0x000000181c1e7219 */ /* 0x000fc40000001205 */
[----:B------:R-:W-:Y:S02]  /*0ac0*/  LOP3.LUT R11, RZ, R4, RZ, 0x33, !PT ;  /* 0x00000004ff0b7212 */ /* 0x000fe400078e33ff */
[-C--:B------:R-:W-:Y:S01]  /*0ad0*/  SHF.R.U32.HI R5, RZ, R24.reuse, R5 ;  /* 0x00000018ff057219 */ /* 0x080fe20000011605 */
[----:B------:R-:W0:Y:S01]  /*0ae0*/  LDC R21, c[0x0][0x638] ;  /* 0x00018e00ff157b82 */ /* 0x000e220000000800 */
[----:B------:R-:W-:Y:S01]  /*0af0*/  SHF.L.U32 R10, R7, R24, RZ ;  /* 0x00000018070a7219 */ /* 0x000fe200000006ff */
[----:B------:R-:W-:-:S06]  /*0b00*/  IMAD.MOV.U32 R4, RZ, RZ, R30 ;  /* 0x000000ffff047224 */ /* 0x000fcc00078e001e */
[----:B------:R-:W0:Y:S01]  /*0b10*/  LDC R136, c[0x0][0x610] ;  /* 0x00018400ff887b82 */ /* 0x000e220000000800 */
[----:B---34-:R-:W-:Y:S05]  /*0b20*/  @!P0 BRA `(.L_x_7) ;  /* 0x0000000000288947 */ /* 0x018fea0003800000 */
[----:B------:R-:W3:Y:S02]  /*0b30*/  LDC R9, c[0x0][0x64c] ;  /* 0x00019300ff097b82 */ /* 0x000ee40000000800 */
[----:B---3--:R-:W-:-:S05]  /*0b40*/  IADD3 R9, P0, R30, R9, RZ ;  /* 0x000000091e097210 */ /* 0x008fca0007f1e0ff */
        /* <DEDUP_REMOVED lines=8> */
.L_x_7:
[----:B-1----:R-:W-:Y:S01]  /*0bd0*/  SHF.R.U64 R4, R4, R15, R5 ;  /* 0x0000000f04047219 */ /* 0x002fe20000001205 */
[----:B--2---:R-:W-:Y:S01]  /*0be0*/  VIADD R5, R22, 0xffffffff ;  /* 0xffffffff16057836 */ /* 0x004fe20000000000 */
[----:B------:R-:W-:Y:S01]  /*0bf0*/  LOP3.LUT R11, R28, R11, RZ, 0xc0, !PT ;  /* 0x0000000b1c0b7212 */ /* 0x000fe200078ec0ff */
[----:B------:R-:W-:Y:S02]  /*0c00*/  IMAD.MOV R12, RZ, RZ, -R12 ;  /* 0x000000ffff0c7224 */ /* 0x000fe400078e0a0c */
[----:B------:R-:W-:Y:S01]  /*0c10*/  IMAD.MOV R6, RZ, RZ, -R4 ;  /* 0x000000ffff067224 */ /* 0x000fe200078e0a04 */
[----:B------:R-:W-:Y:S01]  /*0c20*/  LOP3.LUT R5, R20, R5, RZ, 0xc0, !PT ;  /* 0x0000000514057212 */ /* 0x000fe200078ec0ff */
[----:B------:R-:W-:Y:S02]  /*0c30*/  @P3 IMAD R0, R14, R12, R3 ;  /* 0x0000000c0e003224 */ /* 0x000fe400078e0203 */
[----:B------:R-:W-:Y:S02]  /*0c40*/  IMAD R11, R10, R4, R11 ;  /* 0x000000040a0b7224 */ /* 0x000fe400078e020b */
[----:B0-----:R-:W-:-:S02]  /*0c50*/  IMAD R3, R6, R21, R30 ;  /* 0x0000001506037224 */ /* 0x001fc400078e021e */
[----:B------:R-:W-:Y:S02]  /*0c60*/  IMAD R136, R11, R136, R0 ;  /* 0x000000880b887224 */ /* 0x000fe400078e0200 */
[----:B------:R-:W-:Y:S02]  /*0c70*/  IMAD R3, R3, R22, R5 ;  /* 0x0000001603037224 */ /* 0x000fe400078e0205 */
[----:B------:R-:W-:Y:S02]  /*0c80*/  IMAD.MOV.U32 R0, RZ, RZ, 0x1 ;  /* 0x00000001ff007424 */ /* 0x000fe400078e00ff */
[----:B------:R-:W-:Y:S01]  /*0c90*/  IMAD.MOV.U32 R22, RZ, RZ, R25 ;  /* 0x000000ffff167224 */ /* 0x000fe200078e0019 */
[----:B------:R-:W-:Y:S02]  /*0ca0*/  SEL R23, R3, R136, !P3 ;  /* 0x0000008803177207 */ /* 0x000fe40005800000 */
[----:B------:R-:W-:-:S07]  /*0cb0*/  SEL R136, R136, R3, !P3 ;  /* 0x0000000388887207 */ /* 0x000fce0005800000 */
.L_x_5:
[----:B------:R-:W-:-:S08]  /*0cc0*/  NOP ;  /* 0x0000000000007918 */ /* 0x000fd00000000000 */
[----:B------:R-:W0:Y:S02]  /*0cd0*/  USETMAXREG.TRY_ALLOC.CTAPOOL UP0, 0xe8 ;  /* 0x000000e8000079c8 */ /* 0x000e240008000600 */
[----:B0-----:R-:W-:-:S13]  /*0ce0*/  PLOP3.LUT P0, PT, PT, PT, UP0, 0x80, 0x0 ;  /* 0x000000000000781c */ /* 0x001fda0003f0f008 */
[----:B------:R-:W-:Y:S05]  /*0cf0*/  @!P0 BRA `(.L_x_5) ;  /* 0xfffffffc00f08947 */ /* 0x000fea000383ffff */
[----:B------:R-:W-:Y:S01]  /*0d00*/  ULDC.64 UR4, c[0x0][0x598] ;  /* 0x0001660000047ab9 */ /* 0x000fe20000000a00 */
[----:B------:R-:W-:Y:S01]  /*0d10*/  ULDC.64 UR36, c[0x0][0x208] ;  /* 0x0000820000247ab9 */ /* 0x000fe20000000a00 */
[----:B------:R-:W-:-:S04]  /*0d20*/  ISETP.NE.U32.AND P0, PT, RZ, UR4, PT ;  /* 0x00000004ff007c0c */ /* 0x000fc8000bf05070 */
[----:B------:R-:W-:-:S13]  /*0d30*/  ISETP.NE.AND.EX P0, PT, RZ, UR5, PT, P0 ;  /* 0x00000005ff007c0c */ /* 0x000fda000bf05300 */
[----:B------:R-:W-:Y:S05]  /*0d40*/  @!P0 BRA `(.L_x_8) ;  /* 0x00000000001c8947 */ /* 0x000fea0003800000 */
[----:B------:R-:W0:Y:S02]  /*0d50*/  LDC.64 R4, c[0x0][0x598] ;  /* 0x00016600ff047b82 */ /* 0x000e240000000a00 */
[----:B0-----:R-:W2:Y:S02]  /*0d60*/  LDG.E.64 R4, desc[UR36][R4.64] ;  /* 0x0000002404047981 */ /* 0x001ea4000c1e1b00 */
[----:B--2---:R-:W-:-:S04]  /*0d70*/  ISETP.NE.U32.AND P0, PT, R4, RZ, PT ;  /* 0x000000ff0400720c */ /* 0x004fc80003f05070 */
[----:B------:R-:W-:-:S13]  /*0d80*/  ISETP.NE.AND.EX P0, PT, R5, RZ, PT, P0 ;  /* 0x000000ff0500720c */ /* 0x000fda0003f05300 */
[----:B------:R-:W-:Y:S05]  /*0d90*/  @!P0 BRA `(.L_x_8) ;  /* 0x0000000000088947 */ /* 0x000fea0003800000 */
[----:B------:R0:W5:Y:S01]  /*0da0*/  LD.E R137, desc[UR36][R4.64] ;  /* 0x0000002404897980 */ /* 0x000162000c101900 */
[----:B------:R-:W-:Y:S05]  /*0db0*/  BRA `(.L_x_9) ;  /* 0x0000000000247947 */ /* 0x000fea0003800000 */
.L_x_8:
[----:B------:R-:W-:Y:S02]  /*0dc0*/  ULDC.64 UR4, c[0x0][0x588] ;  /* 0x0001620000047ab9 */ /* 0x000fe40000000a00 */
[----:B------:R-:W-:-:S04]  /*0dd0*/  ISETP.NE.U32.AND P0, PT, RZ, UR4, PT ;  /* 0x00000004ff007c0c */ /* 0x000fc8000bf05070 */
[----:B------:R-:W-:-:S13]  /*0de0*/  ISETP.NE.AND.EX P0, PT, RZ, UR5, PT, P0 ;  /* 0x00000005ff007c0c */ /* 0x000fda000bf05300 */
[----:B------:R-:W-:Y:S05]  /*0df0*/  @!P0 BRA `(.L_x_10) ;  /* 0x00000000000c8947 */ /* 0x000fea0003800000 */
[----:B------:R-:W0:Y:S02]  /*0e00*/  LDC.64 R4, c[0x0][0x588] ;  /* 0x00016200ff047b82 */ /* 0x000e240000000a00 */
[----:B0-----:R1:W5:Y:S01]  /*0e10*/  LDG.E R137, desc[UR36][R4.64] ;  /* 0x0000002404897981 */ /* 0x001362000c1e1900 */
[----:B------:R-:W-:Y:S05]  /*0e20*/  BRA `(.L_x_9) ;  /* 0x0000000000087947 */ /* 0x000fea0003800000 */
.L_x_10:
[----:B------:R-:W-:Y:S02]  /*0e30*/  ULDC UR4, c[0x0][0x580] ;  /* 0x0001600000047ab9 */ /* 0x000fe40000000800 */
[----:B------:R-:W-:-:S07]  /*0e40*/  IMAD.U32 R137, RZ, RZ, UR4 ;  /* 0x00000004ff897e24 */ /* 0x000fce000f8e00ff */
.L_x_9:
[----:B------:R-:W-:Y:S02]  /*0e50*/  ULDC.64 UR4, c[0x0][0x5a0] ;  /* 0x0001680000047ab9 */ /* 0x000fe40000000a00 */
[----:B------:R-:W-:-:S04]  /*0e60*/  ISETP.NE.U32.AND P0, PT, RZ, UR4, PT ;  /* 0x00000004ff007c0c */ /* 0x000fc8000bf05070 */
[----:B------:R-:W-:-:S13]  /*0e70*/  ISETP.NE.AND.EX P0, PT, RZ, UR5, PT, P0 ;  /* 0x00000005ff007c0c */ /* 0x000fda000bf05300 */
[----:B------:R-:W-:Y:S05]  /*0e80*/  @!P0 BRA `(.L_x_11) ;  /* 0x00000000001c8947 */ /* 0x000fea0003800000 */
[----:B01----:R-:W0:Y:S02]  /*0e90*/  LDC.64 R4, c[0x0][0x5a0] ;  /* 0x00016800ff047b82 */ /* 0x003e240000000a00 */
[----:B0-----:R-:W2:Y:S02]  /*0ea0*/  LDG.E.64 R4, desc[UR36][R4.64] ;  /* 0x0000002404047981 */ /* 0x001ea4000c1e1b00 */
[----:B--2---:R-:W-:-:S04]  /*0eb0*/  ISETP.NE.U32.AND P0, PT, R4, RZ, PT ;  /* 0x000000ff0400720c */ /* 0x004fc80003f05070 */
[----:B------:R-:W-:-:S13]  /*0ec0*/  ISETP.NE.AND.EX P0, PT, R5, RZ, PT, P0 ;  /* 0x000000ff0500720c */ /* 0x000fda0003f05300 */
[----:B------:R-:W-:Y:S05]  /*0ed0*/  @!P0 BRA `(.L_x_11) ;  /* 0x0000000000088947 */ /* 0x000fea0003800000 */
[----:B------:R0:W5:Y:S01]  /*0ee0*/  LD.E R138, desc[UR36][R4.64] ;  /* 0x00000024048a7980 */ /* 0x000162000c101900 */
[----:B------:R-:W-:Y:S05]  /*0ef0*/  BRA `(.L_x_12) ;  /* 0x0000000000247947 */ /* 0x000fea0003800000 */
.L_x_11:
[----:B------:R-:W-:Y:S02]  /*0f00*/  ULDC.64 UR4, c[0x0][0x590] ;  /* 0x0001640000047ab9 */ /* 0x000fe40000000a00 */
[----:B------:R-:W-:-:S04]  /*0f10*/  ISETP.NE.U32.AND P0, PT, RZ, UR4, PT ;  /* 0x00000004ff007c0c */ /* 0x000fc8000bf05070 */
[----:B------:R-:W-:-:S13]  /*0f20*/  ISETP.NE.AND.EX P0, PT, RZ, UR5, PT, P0 ;  /* 0x00000005ff007c0c */ /* 0x000fda000bf05300 */
[----:B------:R-:W-:Y:S05]  /*0f30*/  @!P0 BRA `(.L_x_13) ;  /* 0x00000000000c8947 */ /* 0x000fea0003800000 */
[----:B------:R-:W2:Y:S02]  /*0f40*/  LDC.64 R138, c[0x0][0x590] ;  /* 0x00016400ff8a7b82 */ /* 0x000ea40000000a00 */
[----:B--2---:R2:W5:Y:S01]  /*0f50*/  LDG.E R138, desc[UR36][R138.64] ;  /* 0x000000248a8a7981 */ /* 0x004562000c1e1900 */
[----:B------:R-:W-:Y:S05]  /*0f60*/  BRA `(.L_x_12) ;  /* 0x0000000000087947 */ /* 0x000fea0003800000 */
.L_x_13:
[----:B------:R-:W-:Y:S02]  /*0f70*/  ULDC UR4, c[0x0][0x584] ;  /* 0x0001610000047ab9 */ /* 0x000fe40000000800 */
[----:B------:R-:W-:-:S07]  /*0f80*/  IMAD.U32 R138, RZ, RZ, UR4 ;  /* 0x00000004ff8a7e24 */ /* 0x000fce000f8e00ff */
.L_x_12:
[----:B------:R-:W-:-:S13]  /*0f90*/  LOP3.LUT P0, RZ, R0, 0xff, RZ, 0xc0, !PT ;  /* 0x000000ff00ff7812 */ /* 0x000fda000780c0ff */
[----:B------:R-:W-:Y:S05]  /*0fa0*/  @!P0 EXIT ;  /* 0x000000000000894d */ /* 0x000fea0003800000 */
[----:B------:R-:W-:Y:S01]  /*0fb0*/  ULDC UR4, c[0x0][0x28c] ;  /* 0x0000a30000047ab9 */ /* 0x000fe20000000800 */
[----:B------:R-:W-:Y:S01]  /*0fc0*/  UMOV UR38, URZ ;  /* 0x0000003f00267c82 */ /* 0x000fe20008000000 */
[----:B------:R-:W-:Y:S01]  /*0fd0*/  UIADD3 UR4, UR4, 0x3f, URZ ;  /* 0x0000003f04047890 */ /* 0x000fe2000fffe03f */
[----:B------:R-:W-:-:S03]  /*0fe0*/  UMOV UR39, URZ ;  /* 0x0000003f00277c82 */ /* 0x000fc60008000000 */
[----:B------:R-:W-:-:S04]  /*0ff0*/  USHF.R.S32.HI UR5, URZ, 0x1f, UR4 ;  /* 0x0000001f3f057899 */ /* 0x000fc80008011404 */
[----:B------:R-:W-:-:S04]  /*1000*/  ULEA.HI UR5, UR5, UR4, URZ, 0x6 ;  /* 0x0000000405057291 */ /* 0x000fc8000f8f303f */
[----:B------:R-:W-:-:S12]  /*1010*/  USHF.R.S32.HI UR40, URZ, 0x6, UR5 ;  /* 0x000000063f287899 */ /* 0x000fd80008011405 */
.L_x_259:
[----:B------:R-:W-:Y:S01]  /*1020*/  LOP3.LUT R0, R18, 0x80, RZ, 0xc0, !PT ;  /* 0x0000008012007812 */ /* 0x000fe200078ec0ff */
[----:B------:R-:W3:Y:S01]  /*1030*/  S2UR UR7, SR_CgaCtaId ;  /* 0x00000000000779c3 */ /* 0x000ee20000008800 */
[----:B------:R-:W-:Y:S02]  /*1040*/  UMOV UR6, 0x400 ;  /* 0x0000040000067882 */ /* 0x000fe40000000000 */
[----:B------:R-:W-:-:S06]  /*1050*/  SHF.R.U32.HI R0, RZ, 0x7, R0 ;  /* 0x00000007ff007819 */ /* 0x000fcc0000011600 */
[----:B----4-:R-:W4:Y:S01]  /*1060*/  SHFL.IDX PT, R0, R0, RZ, 0x1f ;  /* 0x00001fff00007589 */ /* 0x010f2200000e0000 */
[----:B---3--:R-:W-:Y:S01]  /*1070*/  ULEA UR6, UR7, UR6, 0x18 ;  /* 0x0000000607067291 */ /* 0x008fe2000f8ec03f */
[----:B----4-:R-:W-:-:S13]  /*1080*/  R2UR UR4, R0 ;  /* 0x00000000000472ca */ /* 0x010fda00000e0000 */
[----:B------:R-:W-:-:S04]  /*1090*/  ULEA.HI UR5, UR4, UR4, URZ, 0x1 ;  /* 0x0000000404057291 */ /* 0x000fc8000f8f083f */
[----:B------:R-:W-:-:S04]  /*10a0*/  ULOP3.LUT UR5, UR5, 0xffffe, URZ, 0xc0, !UPT ;  /* 0x000ffffe05057892 */ /* 0x000fc8000f8ec03f */
[----:B------:R-:W-:-:S03]  /*10b0*/  UIADD3 UR5, UR4, -UR5, URZ ;  /* 0x8000000504057290 */ /* 0x000fc6000fffe03f */
[----:B------:R-:W-:Y:S01]  /*10c0*/  ULDC UR4, c[0x0][0x28c] ;  /* 0x0000a30000047ab9 */ /* 0x000fe20000000800 */
[----:B------:R-:W-:Y:S01]  /*10d0*/  ULEA UR5, UR5, UR6, 0xc ;  /* 0x0000000605057291 */ /* 0x000fe2000f8e603f */
[----:B------:R-:W-:-:S03]  /*10e0*/  ISETP.LT.AND P0, PT, RZ, UR4, PT ;  /* 0x00000004ff007c0c */ /* 0x000fc6000bf01270 */
[----:B------:R-:W-:-:S04]  /*10f0*/  UIADD3 UR5, UR5, 0x180, URZ ;  /* 0x0000018005057890 */ /* 0x000fc8000fffe03f */
[----:B------:R-:W-:-:S04]  /*1100*/  USHF.R.U32.HI UR5, URZ, 0x4, UR5 ;  /* 0x000000043f057899 */ /* 0x000fc80008011605 */
[----:B------:R-:W-:-:S04]  /*1110*/  ULOP3.LUT UR5, UR5, 0x3fff, URZ, 0xc0, !UPT ;  /* 0x00003fff05057892 */ /* 0x000fc8000f8ec03f */
[----:B------:R-:W-:Y:S01]  /*1120*/  ULOP3.LUT UR41, UR5, 0x10000, URZ, 0xfc, !UPT ;  /* 0x0001000005297892 */ /* 0x000fe2000f8efc3f */
[----:B-1----:R-:W-:Y:S11]  /*1130*/  @P0 BRA `(.L_x_14) ;  /* 0x0000000000400947 */ /* 0x002ff60003800000 */
[----:B------:R-:W-:Y:S01]  /*1140*/  MOV R0, 0x0 ;  /* 0x0000000000007802 */ /* 0x000fe20000000f00 */
[----:B------:R-:W-:Y:S01]  /*1150*/  ULDC.64 UR4, c[0x4][0x68] ;  /* 0x01001a0000047ab9 */ /* 0x000fe20000000a00 */
[----:B------:R-:W-:Y:S01]  /*1160*/  ULDC.64 UR6, c[0x4][0x8] ;  /* 0x0100020000067ab9 */ /* 0x000fe20000000a00 */
[----:B01----:R-:W-:Y:S01]  /*1170*/  IMAD.U32 R4, RZ, RZ, UR4 ;  /* 0x00000004ff047e24 */ /* 0x003fe2000f8e00ff */
[----:B------:R0:W1:Y:S01]  /*1180*/  LDC.64 R14, c[0x4][R0] ;  /* 0x01000000000e7b82 */ /* 0x0000620000000a00 */
[----:B------:R-:W-:Y:S01]  /*1190*/  IMAD.U32 R5, RZ, RZ, UR5 ;  /* 0x00000005ff057e24 */ /* 0x000fe2000f8e00ff */
[----:B------:R-:W-:Y:S01]  /*11a0*/  ULDC.64 UR4, c[0x4][0x70] ;  /* 0x01001c0000047ab9 */ /* 0x000fe20000000a00 */
[----:B------:R-:W-:Y:S02]  /*11b0*/  IMAD.U32 R10, RZ, RZ, UR6 ;  /* 0x00000006ff0a7e24 */ /* 0x000fe4000f8e00ff */
[----:B------:R-:W-:Y:S02]  /*11c0*/  IMAD.U32 R6, RZ, RZ, UR4 ;  /* 0x00000004ff067e24 */ /* 0x000fe4000f8e00ff */
[----:B------:R-:W-:-:S02]  /*11d0*/  IMAD.U32 R7, RZ, RZ, UR5 ;  /* 0x00000005ff077e24 */ /* 0x000fc4000f8e00ff */
[----:B------:R-:W-:Y:S02]  /*11e0*/  IMAD.U32 R11, RZ, RZ, UR7 ;  /* 0x00000007ff0b7e24 */ /* 0x000fe4000f8e00ff */
[----:B------:R-:W-:Y:S02]  /*11f0*/  IMAD.MOV.U32 R8, RZ, RZ, 0x1e1 ;  /* 0x000001e1ff087424 */ /* 0x000fe400078e00ff */
[----:B------:R-:W-:Y:S02]  /*1200*/  IMAD.MOV.U32 R12, RZ, RZ, 0x1 ;  /* 0x00000001ff0c7424 */ /* 0x000fe400078e00ff */
[----:B0-----:R-:W-:-:S07]  /*1210*/  IMAD.MOV.U32 R13, RZ, RZ, RZ ;  /* 0x000000ffff0d7224 */ /* 0x001fce00078e00ff */
[----:B------:R-:W-:-:S07]  /*1220*/  LEPC R20, `(.L_x_14) ;  /* 0x000000001014794e */ /* 0x000fce0000000000 */
[----:B-12--5:R-:W-:Y:S05]  /*1230*/  CALL.ABS.NOINC R14 ;  /* 0x000000000e007343 */ /* 0x026fea0003c00000 */
.L_x_14:
[----:B------:R-:W-:-:S04]  /*1240*/  LOP3.LUT R0, R19, 0x1, RZ, 0xfc, !PT ;  /* 0x0000000113007812 */ /* 0x000fc800078efcff */
[----:B------:R-:W-:-:S13]  /*1250*/  ISETP.NE.AND P0, PT, R0, 0x3, PT ;  /* 0x000000030000780c */ /* 0x000fda0003f05270 */
[----:B------:R-:W-:Y:S05]  /*1260*/  @!P0 BRA `(.L_x_15) ;  /* 0x0000000000048947 */ /* 0x000fea0003800000 */
[----:B------:R-:W-:Y:S01]  /*1270*/  BPT.TRAP 0x1 ;  /* 0x000000040000795c */ /* 0x000fe20000300000 */
.L_x_15:
[----:B------:R-:W3:Y:S01]  /*1280*/  S2UR UR5, SR_CgaCtaId ;  /* 0x00000000000579c3 */ /* 0x000ee20000008800 */
[----:B------:R-:W-:Y:S01]  /*1290*/  UMOV UR4, 0x400 ;  /* 0x0000040000047882 */ /* 0x000fe20000000000 */
[----:B------:R-:W-:Y:S02]  /*12a0*/  IMAD.U32 R0, RZ, RZ, UR38 ;  /* 0x00000026ff007e24 */ /* 0x000fe4000f8e00ff */
[----:B------:R-:W-:-:S03]  /*12b0*/  IMAD.U32 R3, RZ, RZ, UR39 ;  /* 0x00000027ff037e24 */ /* 0x000fc6000f8e00ff */
[----:B------:R-:W-:Y:S01]  /*12c0*/  SHF.L.U32 R0, R0, 0x1f, RZ ;  /* 0x0000001f00007819 */ /* 0x000fe200000006ff */
[----:B---3--:R-:W-:-:S06]  /*12d0*/  ULEA UR4, UR5, UR4, 0x18 ;  /* 0x0000000405047291 */ /* 0x008fcc000f8ec03f */
[----:B------:R-:W-:-:S04]  /*12e0*/  IMAD.U32 R6, RZ, RZ, UR4 ;  /* 0x00000004ff067e24 */ /* 0x000fc8000f8e00ff */
[----:B------:R-:W-:-:S04]  /*12f0*/  IMAD R3, R3, 0x8, R6 ;  /* 0x0000000803037824 */ /* 0x000fc800078e0206 */
[----:B------:R3:W4:Y:S01]  /*1300*/  SYNCS.PHASECHK.TRANS64.TRYWAIT P1, [R3+URZ], R0 ;  /* 0x00000000030075a7 */ /* 0x000722000802017f */
[----:B------:R-:W-:Y:S05]  /*1310*/  @!P0 BRA `(.L_x_16) ;  /* 0x0000000000048947 */ /* 0x000fea0003800000 */
[----:B------:R-:W-:Y:S01]  /*1320*/  BPT.TRAP 0x1 ;  /* 0x000000040000795c */ /* 0x000fe20000300000 */
.L_x_16:
[----:B----4-:R-:W-:Y:S05]  /*1330*/  @P1 BRA `(.L_x_17) ;  /* 0x0000000000081947 */ /* 0x010fea0003800000 */
[----:B------:R-:W4:Y:S02]  /*1340*/  SYNCS.PHASECHK.TRANS64.TRYWAIT P1, [R3+URZ], R0 ;  /* 0x00000000030075a7 */ /* 0x000f24000802017f */
[----:B----4-:R-:W-:Y:S05]  /*1350*/  @!P1 BRA `(.L_x_18) ;  /* 0x0000008c00fc9947 */ /* 0x010fea0003800000 */
.L_x_17:
[----:B------:R-:W-:-:S04]  /*1360*/  UISETP.LT.AND UP0, UPT, UR40, 0x1, UPT ;  /* 0x000000012800788c */ /* 0x000fc8000bf01270 */
[----:B------:R-:W-:-:S06]  /*1370*/  USEL UR4, UR40, 0x1, UP0 ;  /* 0x0000000128047887 */ /* 0x000fcc0008000000 */
[----:B---34-:R-:W-:Y:S01]  /*1380*/  IMAD.U32 R0, RZ, RZ, UR4 ;  /* 0x00000004ff007e24 */ /* 0x018fe2000f8e00ff */
[----:B------:R-:W-:Y:S05]  /*1390*/  WARPSYNC.ALL ;  /* 0x0000000000007948 */ /* 0x000fea0003800000 */
[----:B------:R-:W-:-:S04]  /*13a0*/  IADD3 R0, -R0, UR40, RZ ;  /* 0x0000002800007c10 */ /* 0x000fc8000fffe1ff */
[----:B------:R-:W-:Y:S02]  /*13b0*/  ISETP.GE.AND P1, PT, R0, 0x1, PT ;  /* 0x000000010000780c */ /* 0x000fe40003f26270 */
[----:B------:R-:W-:Y:S01]  /*13c0*/  R2UR UR4, R6 ;  /* 0x00000000060472ca */ /* 0x000fe200000e0000 */
[----:B------:R-:W-:Y:S01]  /*13d0*/  ULEA UR5, UR39, UR41, 0x9 ;  /* 0x0000002927057291 */ /* 0x000fe2000f8e483f */
[----:B------:R-:W-:Y:S01]  /*13e0*/  WARPGROUP.ARRIVE ;  /* 0x00000000000079c5 */ /* 0x000fe20000000000 */
[----:B------:R-:W-:Y:S01]  /*13f0*/  UMOV UR9, 0x80000020 ;  /* 0x8000002000097882 */ /* 0x000fe20000000000 */
[----:B------:R-:W-:Y:S01]  /*1400*/  UMOV UR11, 0x80000020 ;  /* 0x80000020000b7882 */ /* 0x000fe20000000000 */
[----:B------:R-:W-:Y:S01]  /*1410*/  UMOV UR17, UR9 ;  /* 0x0000000900117c82 */ /* 0x000fe20008000000 */
[----:B------:R-:W-:Y:S01]  /*1420*/  UMOV UR19, 0x80000020 ;  /* 0x8000002000137882 */ /* 0x000fe20000000000 */
[----:B------:R-:W-:Y:S01]  /*1430*/  UMOV UR21, UR9 ;  /* 0x0000000900157c82 */ /* 0x000fe20008000000 */
[----:B------:R-:W-:Y:S01]  /*1440*/  UMOV UR8, UR5 ;  /* 0x0000000500087c82 */ /* 0x000fe20008000000 */
[----:B------:R-:W-:Y:S01]  /*1450*/  UMOV UR23, 0x80000020 ;  /* 0x8000002000177882 */ /* 0x000fe20000000000 */
[----:B------:R-:W-:Y:S01]  /*1460*/  UMOV UR16, UR8 ;  /* 0x0000000800107c82 */ /* 0x000fe20008000000 */
[----:B------:R-:W-:Y:S01]  /*1470*/  UMOV UR20, UR8 ;  /* 0x0000000800147c82 */ /* 0x000fe20008000000 */
[----:B------:R-:W-:Y:S01]  /*1480*/  UMOV UR12, UR8 ;  /* 0x00000008000c7c82 */ /* 0x000fe20008000000 */
[----:B------:R-:W-:Y:S01]  /*1490*/  UIADD3 UR4, UR4, 0x14180, URZ ;  /* 0x0001418004047890 */ /* 0x000fe2000fffe03f */
[----:B------:R-:W-:Y:S01]  /*14a0*/  UMOV UR13, UR9 ;  /* 0x00000009000d7c82 */ /* 0x000fe20008000000 */
[----:B------:R-:W-:-:S02]  /*14b0*/  UMOV UR15, 0x80000020 ;  /* 0x80000020000f7882 */ /* 0x000fc40000000000 */
[----:B------:R-:W-:-:S04]  /*14c0*/  USHF.R.U32.HI UR4, URZ, 0x4, UR4 ;  /* 0x000000043f047899 */ /* 0x000fc80008011604 */
[----:B------:R-:W-:-:S04]  /*14d0*/  ULOP3.LUT UR4, UR4, 0x3fff, URZ, 0xc0, !UPT ;  /* 0x00003fff04047892 */ /* 0x000fc8000f8ec03f */
[----:B------:R-:W-:-:S04]  /*14e0*/  ULOP3.LUT UR4, UR4, 0x10000, URZ, 0xfc, !UPT ;  /* 0x0001000004047892 */ /* 0x000fc8000f8efc3f */
[----:B------:R-:W-:-:S04]  /*14f0*/  UIMAD UR6, UR39, 0x380, UR4 ;  /* 0x00000380270678a4 */ /* 0x000fc8000f8e0204 */
[----:B------:R-:W-:Y:S02]  /*1500*/  UIADD3 UR18, UR6, 0x80, URZ ;  /* 0x0000008006127890 */ /* 0x000fe4000fffe03f */
[----:B------:R-:W-:Y:S02]  /*1510*/  UIADD3 UR22, UR6, 0x100, URZ ;  /* 0x0000010006167890 */ /* 0x000fe4000fffe03f */
[----:B------:R-:W-:Y:S01]  /*1520*/  UMOV UR10, UR6 ;  /* 0x00000006000a7c82 */ /* 0x000fe20008000000 */
[----:B------:R-:W-:Y:S01]  /*1530*/  UIADD3 UR14, UR6, 0x180, URZ ;  /* 0x00000180060e7890 */ /* 0x000fe2000fffe03f */
[----:B------:R-:W-:Y:S01]  /*1540*/  IGMMA.64x32x32.S8.S8 R120, gdesc[UR8], RZ, !UPT, gsb0 ;  /* 0x01200000087879f1 */ /* 0x000fe2000c0410ff */
[----:B------:R-:W-:Y:S01]  /*1550*/  UIADD3 UR10, UR6, 0x200, URZ ;  /* 0x00000200060a7890 */ /* 0x000fe2000fffe03f */
[----:B------:R-:W-:Y:S01]  /*1560*/  UMOV UR11, 0x80000020 ;  /* 0x80000020000b7882 */ /* 0x000fe20000000000 */
[----:B------:R-:W-:Y:S01]  /*1570*/  UIADD3 UR7, UR6, 0x280, URZ ;  /* 0x0000028006077890 */ /* 0x000fe2000fffe03f */
[----:B------:R-:W-:-:S02]  /*1580*/  WARPGROUP.DEPBAR.LE gsb0, 0x0 ;  /* 0x00008000000079c5 */ /* 0x000fc40000010000 */
[----:B------:R-:W-:-:S06]  /*1590*/  WARPGROUP.ARRIVE ;  /* 0x00000000000079c5 */ /* 0x000fcc0000000000 */
[----:B------:R-:W-:Y:S01]  /*15a0*/  IGMMA.64x32x32.S8.S8 R104, gdesc[UR16], RZ, !UPT, gsb0 ;  /* 0x01200000106879f1 */ /* 0x000fe2000c0410ff */
[----:B------:R-:W-:Y:S01]  /*15b0*/  UIADD3 UR18, UR6, 0x82, URZ ;  /* 0x0000008206127890 */ /* 0x000fe2000fffe03f */
[----:B------:R-:W-:Y:S01]  /*15c0*/  UMOV UR19, 0x80000020 ;  /* 0x8000002000137882 */ /* 0x000fe20000000000 */
[----:B------:R-:W-:Y:S02]  /*15d0*/  WARPGROUP.DEPBAR.LE gsb0, 0x0 ;  /* 0x00008000000079c5 */ /* 0x000fe40000010000 */
[----:B------:R-:W-:-:S06]  /*15e0*/  WARPGROUP.ARRIVE ;  /* 0x00000000000079c5 */ /* 0x000fcc0000000000 */
[----:B------:R-:W-:Y:S01]  /*15f0*/  IGMMA.64x32x32.S8.S8 R88, gdesc[UR20], RZ, !UPT, gsb0 ;  /* 0x01200000145879f1 */ /* 0x000fe2000c0410ff */
[----:B------:R-:W-:Y:S01]  /*1600*/  UIADD3 UR22, UR6, 0x102, URZ ;  /* 0x0000010206167890 */ /* 0x000fe2000fffe03f */
[----:B------:R-:W-:Y:S01]  /*1610*/  UMOV UR23, 0x80000020 ;  /* 0x8000002000177882 */ /* 0x000fe20000000000 */
[----:B------:R-:W-:Y:S02]  /*1620*/  WARPGROUP.DEPBAR.LE gsb0, 0x0 ;  /* 0x00008000000079c5 */ /* 0x000fe40000010000 */
[----:B------:R-:W-:-:S06]  /*1630*/  WARPGROUP.ARRIVE ;  /* 0x00000000000079c5 */ /* 0x000fcc0000000000 */
[----:B------:R-:W-:Y:S01]  /*1640*/  IGMMA.64x32x32.S8.S8 R72, gdesc[UR12], RZ, !UPT, gsb0 ;  /* 0x012000000c4879f1 */ /* 0x000fe2000c0410ff */
[----:B------:R-:W-:Y:S02]  /*1650*/  UIADD3 UR12, UR6, 0x300, URZ ;  /* 0x00000300060c7890 */ /* 0x000fe4000fffe03f */
[----:B------:R-:W-:Y:S01]  /*1660*/  UIADD3 UR14, UR6, 0x182, URZ ;  /* 0x00000182060e7890 */ /* 0x000fe2000fffe03f */
[----:B------:R-:W-:Y:S01]  /*1670*/  UMOV UR15, 0x80000020 ;  /* 0x80000020000f7882 */ /* 0x000fe20000000000 */
[----:B------:R-:W-:Y:S02]  /*1680*/  WARPGROUP.DEPBAR.LE gsb0, 0x0 ;  /* 0x00008000000079c5 */ /* 0x000fe40000010000 */
[----:B------:R-:W-:-:S06]  /*1690*/  WARPGROUP.ARRIVE ;  /* 0x00000000000079c5 */ /* 0x000fcc0000000000 */
[----:B------:R-:W-:Y:S01]  /*16a0*/  IGMMA.64x32x32.S8.S8 R56, gdesc[UR8], RZ, !UPT, gsb0 ;  /* 0x01200000083879f1 */ /* 0x000fe2000c0410ff */
[----:B------:R-:W-:Y:S01]  /*16b0*/  UMOV UR10, UR7 ;  /* 0x00000007000a7c82 */ /* 0x000fe20008000000 */
        /* <DEDUP_REMOVED lines=9> */
[----:B------:R-:W-:Y:S02]  /*1750*/  UIADD3 UR8, UR5, 0x2, URZ ;  /* 0x0000000205087890 */ /* 0x000fe4000fffe03f */
[----:B------:R-:W-:Y:S01]  /*1760*/  UIADD3 UR10, UR6, 0x2, URZ ;  /* 0x00000002060a7890 */ /* 0x000fe2000fffe03f */
[----:B------:R-:W-:Y:S01]  /*1770*/  UMOV UR9, 0x80000020 ;  /* 0x8000002000097882 */ /* 0x000fe20000000000 */
[----:B------:R-:W-:Y:S01]  /*1780*/  UMOV UR11, 0x80000020 ;  /* 0x80000020000b7882 */ /* 0x000fe20000000000 */
[----:B------:R-:W-:Y:S02]  /*1790*/  UMOV UR17, UR9 ;  /* 0x0000000900117c82 */ /* 0x000fe40008000000 */
[----:B------:R-:W-:Y:S01]  /*17a0*/  UMOV UR16, UR8 ;  /* 0x0000000800107c82 */ /* 0x000fe20008000000 */
[----:B------:R-:W-:Y:S01]  /*17b0*/  UMOV UR20, UR8 ;  /* 0x0000000800147c82 */ /* 0x000fe20008000000 */
[----:B------:R-:W-:Y:S01]  /*17c0*/  UMOV UR21, UR9 ;  /* 0x0000000900157c82 */ /* 0x000fe20008000000 */
[----:B------:R-:W-:Y:S01]  /*17d0*/  UMOV UR12, UR8 ;  /* 0x00000008000c7c82 */ /* 0x000fe20008000000 */
[----:B------:R-:W-:Y:S01]  /*17e0*/  UMOV UR13, UR9 ;  /* 0x00000009000d7c82 */ /* 0x000fe20008000000 */
[----:B------:R-:W-:Y:S01]  /*17f0*/  UIADD3 UR5, UR6, 0x282, URZ ;  /* 0x0000028206057890 */ /* 0x000fe2000fffe03f */
[----:B------:R-:W-:-:S02]  /*1800*/  WARPGROUP.DEPBAR.LE gsb0, 0x0 ;  /* 0x00008000000079c5 */ /* 0x000fc40000010000 */
[----:B------:R-:W-:-:S06]  /*1810*/  WARPGROUP.ARRIVE ;  /* 0x00000000000079c5 */ /* 0x000fcc0000000000 */
[----:B------:R-:W-:Y:S01]  /*1820*/  IGMMA.64x32x32.S8.S8 R120, gdesc[UR8], R120, gsb0 ;  /* 0x01200000087879f1 */ /* 0x000fe20008041078 */
[----:B------:R-:W-:Y:S01]  /*1830*/  UIADD3 UR10, UR6, 0x202, URZ ;  /* 0x00000202060a7890 */ /* 0x000fe2000fffe03f */
[----:B------:R-:W-:Y:S01]  /*1840*/  UMOV UR11, 0x80000020 ;  /* 0x80000020000b7882 */ /* 0x000fe20000000000 */
[----:B------:R-:W-:Y:S01]  /*1850*/  UIADD3 UR6, UR6, 0x302, URZ ;  /* 0x0000030206067890 */ /* 0x000fe2000fffe03f */
[----:B------:R-:W-:Y:S02]  /*1860*/  WARPGROUP.DEPBAR.LE gsb0, 0x0 ;  /* 0x00008000000079c5 */ /* 0x000fe40000010000 */
[----:B------:R-:W-:-:S06]  /*1870*/  WARPGROUP.ARRIVE ;  /* 0x00000000000079c5 */ /* 0x000fcc0000000000 */
[----:B------:R-:W-:Y:S03]  /*1880*/  IGMMA.64x32x32.S8.S8 R104, gdesc[UR16], R104, gsb0 ;  /* 0x01200000106879f1 */ /* 0x000fe60008041068 */
        /* <DEDUP_REMOVED lines=8> */
[----:B------:R-:W-:Y:S01]  /*1910*/  IGMMA.64x32x32.S8.S8 R56, gdesc[UR8], R56, gsb0 ;  /* 0x01200000083879f1 */ /* 0x000fe20008041038 */
[----:B------:R-:W-:Y:S01]  /*1920*/  UMOV UR10, UR5 ;  /* 0x00000005000a7c82 */ /* 0x000fe20008000000 */
[----:B------:R-:W-:Y:S01]  /*1930*/  UMOV UR11, 0x80000020 ;  /* 0x80000020000b7882 */ /* 0x000fe20000000000 */
[----:B------:R-:W-:Y:S02]  /*1940*/  WARPGROUP.DEPBAR.LE gsb0, 0x0 ;  /* 0x00008000000079c5 */ /* 0x000fe40000010000 */
[----:B------:R-:W-:-:S06]  /*1950*/  WARPGROUP.ARRIVE ;  /* 0x00000000000079c5 */ /* 0x000fcc0000000000 */
[----:B------:R-:W-:Y:S01]  /*1960*/  IGMMA.64x32x32.S8.S8 R40, gdesc[UR8], R40, gsb0 ;  /* 0x01200000082879f1 */ /* 0x000fe20008041028 */
[----:B------:R-:W-:Y:S01]  /*1970*/  UMOV UR10, UR6 ;  /* 0x00000006000a7c82 */ /* 0x000fe20008000000 */
[----:B------:R-:W-:Y:S01]  /*1980*/  UMOV UR11, 0x80000020 ;  /* 0x80000020000b7882 */ /* 0x000fe20000000000 */
[----:B------:R-:W-:Y:S02]  /*1990*/  WARPGROUP.DEPBAR.LE gsb0, 0x0 ;  /* 0x00008000000079c5 */ /* 0x000fe40000010000 */
[----:B------:R-:W-:-:S06]  /*19a0*/  WARPGROUP.ARRIVE ;  /* 0x00000000000079c5 */ /* 0x000fcc0000000000 */
[----:B------:R-:W-:Y:S03]  /*19b0*/  IGMMA.64x32x32.S8.S8 R24, gdesc[UR8], R24, gsb0 ;  /* 0x01200000081879f1 */ /* 0x000fe60008041018 */
[----:B------:R-:W-:Y:S02]  /*19c0*/  WARPGROUP.DEPBAR.LE gsb0, 0x0 ;  /* 0x00008000000079c5 */ /* 0x000fe40000010000 */
[----:B------:R-:W-:Y:S05]  /*19d0*/  @!P1 BRA `(.L_x_19) ;  /* 0x0000000800089947 */ /* 0x000fea0003800000 */
[----:B------:R-:W-:Y:S02]  /*19e0*/  UIADD3 UR5, UR39, 0x1, URZ ;  /* 0x0000000127057890 */ /* 0x000fe4000fffe03f */
[----:B------:R-:W-:Y:S02]  /*19f0*/  IMAD.U32 R3, RZ, RZ, UR39 ;  /* 0x00000027ff037e24 */ /* 0x000fe4000f8e00ff */
[----:B------:R-:W-:-:S04]  /*1a00*/  UISETP.NE.AND UP0, UPT, UR5, 0xa, UPT ;  /* 0x0000000a0500788c */ /* 0x000fc8000bf05270 */
[----:B------:R-:W-:Y:S02]  /*1a10*/  USEL UR6, URZ, 0x1, UP0 ;  /* 0x000000013f067887 */ /* 0x000fe40008000000 */
[----:B------:R-:W-:Y:S02]  /*1a20*/  USEL UR5, UR5, URZ, UP0 ;  /* 0x0000003f05057287 */ /* 0x000fe40008000000 */
[----:B------:R-:W-:-:S06]  /*1a30*/  ULOP3.LUT UR6, UR38, UR6, URZ, 0x3c, !UPT ;  /* 0x0000000626067292 */ /* 0x000fcc000f8e3c3f */
[----:B------:R-:W-:-:S07]  /*1a40*/  IMAD.U32 R7, RZ, RZ, UR6 ;  /* 0x00000006ff077e24 */ /* 0x000fce000f8e00ff */
.L_x_26:
[----:B------:R-:W-:Y:S05]  /*1a50*/  @!P0 BRA `(.L_x_20) ;  /* 0x0000000000048947 */ /* 0x000fea0003800000 */
[----:B------:R-:W-:Y:S01]  /*1a60*/  BPT.TRAP 0x1 ;  /* 0x000000040000795c */ /* 0x000fe20000300000 */
.L_x_20:
[----:B------:R-:W3:Y:S01]  /*1a70*/  S2UR UR7, SR_CgaCtaId ;  /* 0x00000000000779c3 */ /* 0x000ee20000008800 */
[----:B------:R-:W-:Y:S01]  /*1a80*/  UMOV UR6, 0x400 ;  /* 0x0000040000067882 */ /* 0x000fe20000000000 */
[----:B01----:R-:W-:Y:S01]  /*1a90*/  IMAD.U32 R5, RZ, RZ, UR5 ;  /* 0x00000005ff057e24 */ /* 0x003fe2000f8e00ff */
[----:B------:R-:W-:Y:S01]  /*1aa0*/  SHF.L.U32 R4, R7, 0x1f, RZ ;  /* 0x0000001f07047819 */ /* 0x000fe200000006ff */
[----:B---3--:R-:W-:-:S06]  /*1ab0*/  ULEA UR6, UR7, UR6, 0x18 ;  /* 0x0000000607067291 */ /* 0x008fcc000f8ec03f */
[----:B------:R-:W-:-:S04]  /*1ac0*/  IMAD.U32 R6, RZ, RZ, UR6 ;  /* 0x00000006ff067e24 */ /* 0x000fc8000f8e00ff */
[----:B------:R-:W-:-:S04]  /*1ad0*/  IMAD R5, R5, 0x8, R6 ;  /* 0x0000000805057824 */ /* 0x000fc800078e0206 */
[----:B------:R0:W1:Y:S01]  /*1ae0*/  SYNCS.PHASECHK.TRANS64.TRYWAIT P1, [R5+URZ], R4 ;  /* 0x00000004050075a7 */ /* 0x000062000802017f */
[----:B------:R-:W-:Y:S05]  /*1af0*/  @!P0 BRA `(.L_x_21) ;  /* 0x0000000000048947 */ /* 0x000fea0003800000 */
[----:B------:R-:W-:Y:S01]  /*1b00*/  BPT.TRAP 0x1 ;  /* 0x000000040000795c */ /* 0x000fe20000300000 */
.L_x_21:
[----:B-1----:R-:W-:Y:S05]  /*1b10*/  @P1 BRA `(.L_x_22) ;  /* 0x0000000000081947 */ /* 0x002fea0003800000 */
[----:B------:R-:W1:Y:S02]  /*1b20*/  SYNCS.PHASECHK.TRANS64.TRYWAIT P1, [R5+URZ], R4 ;  /* 0x00000004050075a7 */ /* 0x000e64000802017f */
[----:B-1----:R-:W-:Y:S05]  /*1b30*/  @!P1 BRA `(.L_x_23) ;  /* 0x0000008800189947 */ /* 0x002fea0003800000 */
.L_x_22:
[----:B------:R-:W-:Y:S01]  /*1b40*/  ULEA UR7, UR5, UR41, 0x9 ;  /* 0x0000002905077291 */ /* 0x000fe2000f8e483f */
[----:B------:R-:W-:Y:S01]  /*1b50*/  WARPGROUP.ARRIVE ;  /* 0x00000000000079c5 */ /* 0x000fe20000000000 */
[----:B------:R-:W-:Y:S01]  /*1b60*/  UIMAD UR6, UR5, 0x380, UR4 ;  /* 0x00000380050678a4 */ /* 0x000fe2000f8e0204 */
[----:B------:R-:W-:Y:S01]  /*1b70*/  UMOV UR9, 0x80000020 ;  /* 0x8000002000097882 */ /* 0x000fe20000000000 */
[----:B------:R-:W-:Y:S02]  /*1b80*/  UMOV UR11, 0x80000020 ;  /* 0x80000020000b7882 */ /* 0x000fe40000000000 */
[----:B------:R-:W-:Y:S01]  /*1b90*/  UIADD3 UR12, UR6, 0x80, URZ ;  /* 0x00000080060c7890 */ /* 0x000fe2000fffe03f */
[----:B------:R-:W-:Y:S02]  /*1ba0*/  UMOV UR8, UR7 ;  /* 0x0000000700087c82 */ /* 0x000fe40008000000 */
[----:B------:R-:W-:Y:S01]  /*1bb0*/  UMOV UR10, UR6 ;  /* 0x00000006000a7c82 */ /* 0x000fe20008000000 */
[----:B------:R-:W-:Y:S01]  /*1bc0*/  UIADD3 UR13, UR6, 0x100, URZ ;  /* 0x00000100060d7890 */ /* 0x000fe2000fffe03f */
[----:B------:R-:W-:Y:S01]  /*1bd0*/  IGMMA.64x32x32.S8.S8 R120, gdesc[UR8], R120, gsb0 ;  /* 0x01200000087879f1 */ /* 0x000fe20008041078 */
[----:B------:R-:W-:Y:S01]  /*1be0*/  UMOV UR11, 0x80000020 ;  /* 0x80000020000b7882 */ /* 0x000fe20000000000 */
[----:B------:R-:W-:Y:S01]  /*1bf0*/  UMOV UR10, UR12 ;  /* 0x0000000c000a7c82 */ /* 0x000fe20008000000 */
[----:B------:R-:W-:-:S02]  /*1c00*/  UIADD3 UR14, UR6, 0x180, URZ ;  /* 0x00000180060e7890 */ /* 0x000fc4000fffe03f */
[----:B------:R-:W-:Y:S01]  /*1c10*/  UIADD3 UR12, UR6, 0x200, URZ ;  /* 0x00000200060c7890 */ /* 0x000fe2000fffe03f */
[----:B------:R-:W-:Y:S02]  /*1c20*/  WARPGROUP.DEPBAR.LE gsb0, 0x0 ;  /* 0x00008000000079c5 */ /* 0x000fe40000010000 */
[----:B------:R-:W-:-:S06]  /*1c30*/  WARPGROUP.ARRIVE ;  /* 0x00000000000079c5 */ /* 0x000fcc0000000000 */
[----:B------:R-:W-:Y:S01]  /*1c40*/  IGMMA.64x32x32.S8.S8 R104, gdesc[UR8], R104, gsb0 ;  /* 0x01200000086879f1 */ /* 0x000fe20008041068 */
[----:B------:R-:W-:Y:S01]  /*1c50*/  UMOV UR10, UR13 ;  /* 0x0000000d000a7c82 */ /* 0x000fe20008000000 */
[----:B------:R-:W-:Y:S01]  /*1c60*/  UMOV UR11, 0x80000020 ;  /* 0x80000020000b7882 */ /* 0x000fe20000000000 */
        /* <DEDUP_REMOVED lines=27> */
[----:B------:R-:W-:Y:S02]  /*1e20*/  UIADD3 UR8, UR7, 0x2, URZ ;  /* 0x0000000207087890 */ /* 0x000fe4000fffe03f */
[----:B------:R-:W-:Y:S01]  /*1e30*/  UIADD3 UR10, UR6, 0x2, URZ ;  /* 0x00000002060a7890 */ /* 0x000fe2000fffe03f */
[----:B------:R-:W-:Y:S01]  /*1e40*/  UMOV UR9, 0x80000020 ;  /* 0x8000002000097882 */ /* 0x000fe20000000000 */
        /* <DEDUP_REMOVED lines=13> */
[----:B------:R-:W-:Y:S02]  /*1f20*/  UIADD3 UR12, UR6, 0x282, URZ ;  /* 0x00000282060c7890 */ /* 0x000fe4000fffe03f */
        /* <DEDUP_REMOVED lines=26> */
[----:B------:R-:W-:Y:S01]  /*20d0*/  BPT.TRAP 0x1 ;  /* 0x000000040000795c */ /* 0x000fe20000300000 */
.L_x_24:
[----:B01----:R-:W-:Y:S01]  /*20e0*/  IMAD R4, R3, 0x8, R6 ;  /* 0x0000000803047824 */ /* 0x003fe200078e0206 */
[----:B------:R-:W-:-:S03]  /*20f0*/  ISETP.GT.U32.AND P1, PT, R19, 0x1, PT ;  /* 0x000000011300780c */ /* 0x000fc60003f24070 */
[----:B------:R-:W-:-:S05]  /*2100*/  VIADD R4, R4, 0x50 ;  /* 0x0000005004047836 */ /* 0x000fca0000000000 */
[----:B------:R-:W-:-:S04]  /*2110*/  PRMT R4, RZ, 0x654, R4 ;  /* 0x00000654ff047816 */ /* 0x000fc80000000004 */
[----:B------:R0:W-:Y:S01]  /*2120*/  SYNCS.ARRIVE.TRANS64.RED.A1T0 RZ, [R4+URZ], RZ ;  /* 0x000000ff04ff79a7 */ /* 0x0001e2000810043f */
[----:B------:R-:W-:Y:S05]  /*2130*/  @P1 BRA `(.L_x_25) ;  /* 0x0000000000041947 */ /* 0x000fea0003800000 */
[----:B------:R-:W-:Y:S01]  /*2140*/  BPT.TRAP 0x1 ;  /* 0x000000040000795c */ /* 0x000fe20000300000 */
.L_x_25:
[----:B------:R-:W-:Y:S01]  /*2150*/  UIADD3 UR5, UR5, 0x1, URZ ;  /* 0x0000000105057890 */ /* 0x000fe2000fffe03f */
[C---:B------:R-:W-:Y:S01]  /*2160*/  ISETP.GT.AND P2, PT, R0.reuse, 0x1, PT ;  /* 0x000000010000780c */ /* 0x040fe20003f44270 */
[----:B------:R-:W-:Y:S02]  /*2170*/  VIADD R3, R3, 0x1 ;  /* 0x0000000103037836 */ /* 0x000fe40000000000 */
[----:B------:R-:W-:Y:S01]  /*2180*/  UISETP.NE.AND UP0, UPT, UR5, 0xa, UPT ;  /* 0x0000000a0500788c */ /* 0x000fe2000bf05270 */
[----:B------:R-:W-:Y:S02]  /*2190*/  VIADD R0, R0, 0xffffffff ;  /* 0xffffffff00007836 */ /* 0x000fe40000000000 */
[C---:B------:R-:W-:Y:S01]  /*21a0*/  ISETP.NE.AND P1, PT, R3.reuse, 0xa, PT ;  /* 0x0000000a0300780c */ /* 0x040fe20003f25270 */
[----:B------:R-:W-:Y:S02]  /*21b0*/  USEL UR6, URZ, 0x1, UP0 ;  /* 0x000000013f067887 */ /* 0x000fe40008000000 */
[----:B------:R-:W-:Y:S01]  /*21c0*/  USEL UR5, UR5, URZ, UP0 ;  /* 0x0000003f05057287 */ /* 0x000fe20008000000 */
[----:B------:R-:W-:-:S03]  /*21d0*/  SEL R3, R3, RZ, P1 ;  /* 0x000000ff03037207 */ /* 0x000fc60000800000 */
[----:B------:R-:W-:Y:S01]  /*21e0*/  LOP3.LUT R7, R7, UR6, RZ, 0x3c, !PT ;  /* 0x0000000607077c12 */ /* 0x000fe2000f8e3cff */
[----:B------:R-:W-:Y:S07]  /*21f0*/  @P2 BRA `(.L_x_26) ;  /* 0xfffffff800142947 */ /* 0x000fee000383ffff */
.L_x_19:
[----:B------:R-:W3:Y:S02]  /*2200*/  LDC R0, c[0x0][0x28c] ;  /* 0x0000a300ff007b82 */ /* 0x000ee40000000800 */
[----:B---3--:R-:W-:-:S13]  /*2210*/  ISETP.GE.AND P1, PT, R0, 0x1, PT ;  /* 0x000000010000780c */ /* 0x008fda0003f26270 */
[----:B------:R-:W-:Y:S05]  /*2220*/  @!P1 BRA `(.L_x_27) ;  /* 0x0000000000409947 */ /* 0x000fea0003800000 */
[----:B------:R-:W-:Y:S05]  /*2230*/  @!P0 BRA `(.L_x_28) ;  /* 0x0000000000048947 */ /* 0x000fea0003800000 */
[----:B------:R-:W-:Y:S01]  /*2240*/  BPT.TRAP 0x1 ;  /* 0x000000040000795c */ /* 0x000fe20000300000 */
.L_x_28:
[----:B------:R-:W-:Y:S01]  /*2250*/  UISETP.LT.AND UP0, UPT, UR40, 0x1, UPT ;  /* 0x000000012800788c */ /* 0x000fe2000bf01270 */
[----:B------:R-:W-:-:S03]  /*2260*/  ISETP.GT.U32.AND P0, PT, R19, 0x1, PT ;  /* 0x000000011300780c */ /* 0x000fc60003f04070 */
[----:B------:R-:W-:-:S04]  /*2270*/  USEL UR6, UR40, 0x1, UP0 ;  /* 0x0000000128067887 */ /* 0x000fc80008000000 */
[----:B------:R-:W-:-:S04]  /*2280*/  UIADD3 UR6, UR39, UR40, -UR6 ;  /* 0x0000002827067290 */ /* 0x000fc8000fffe806 */
[----:B------:R-:W-:-:S04]  /*2290*/  UIMAD.WIDE.U32 UR4, UR6, -0x33333333, URZ ;  /* 0xcccccccd060478a5 */ /* 0x000fc8000f8e003f */
[----:B------:R-:W-:-:S04]  /*22a0*/  USHF.R.U32.HI UR4, URZ, 0x3, UR5 ;  /* 0x000000033f047899 */ /* 0x000fc80008011605 */
[----:B------:R-:W-:-:S06]  /*22b0*/  UIMAD UR6, UR4, -0xa, UR6 ;  /* 0xfffffff6040678a4 */ /* 0x000fcc000f8e0206 */
[----:B------:R-:W-:-:S04]  /*22c0*/  IMAD.U32 R3, RZ, RZ, UR6 ;  /* 0x00000006ff037e24 */ /* 0x000fc8000f8e00ff */
[----:B------:R-:W-:-:S04]  /*22d0*/  IMAD R0, R3, 0x8, R6 ;  /* 0x0000000803007824 */ /* 0x000fc800078e0206 */
[----:B------:R-:W-:-:S05]  /*22e0*/  VIADD R0, R0, 0x50 ;  /* 0x0000005000007836 */ /* 0x000fca0000000000 */
[----:B------:R-:W-:-:S04]  /*22f0*/  PRMT R0, RZ, 0x654, R0 ;  /* 0x00000654ff007816 */ /* 0x000fc80000000000 */
[----:B------:R3:W-:Y:S01]  /*2300*/  SYNCS.ARRIVE.TRANS64.RED.A1T0 RZ, [R0+URZ], RZ ;  /* 0x000000ff00ff79a7 */ /* 0x0007e2000810043f */
[----:B------:R-:W-:Y:S05]  /*2310*/  @P0 BRA `(.L_x_27) ;  /* 0x0000000000040947 */ /* 0x000fea0003800000 */
[----:B------:R-:W-:Y:S01]  /*2320*/  BPT.TRAP 0x1 ;  /* 0x000000040000795c */ /* 0x000fe20000300000 */
.L_x_27:
[----:B------:R-:W4:Y:S01]  /*2330*/  LDC R7, c[0x0][0x288] ;  /* 0x0000a200ff077b82 */ /* 0x000f220000000800 */
[--C-:B---3--:R-:W-:Y:S01]  /*2340*/  SHF.R.U32.HI R0, RZ, 0x2, R18.reuse ;  /* 0x00000002ff007819 */ /* 0x108fe20000011612 */
[----:B------:R-:W-:Y:S01]  /*2350*/  IMAD R23, R23, 0xe0, RZ ;  /* 0x000000e017177824 */ /* 0x000fe200078e02ff */
[----:B01----:R-:W-:Y:S01]  /*2360*/  SHF.R.U32.HI R5, RZ, 0x7, R18 ;  /* 0x00000007ff057819 */ /* 0x003fe20000011612 */
[----:B------:R-:W-:Y:S01]  /*2370*/  UIADD3 UR39, UR40, UR39, URZ ;  /* 0x0000002728277290 */ /* 0x000fe2000fffe03f */
[----:B------:R-:W-:Y:S01]  /*2380*/  LOP3.LUT R4, R18, 0x60, RZ, 0xc0, !PT ;  /* 0x0000006012047812 */ /* 0x000fe200078ec0ff */
[----:B------:R-:W-:Y:S01]  /*2390*/  ULDC UR7, c[0x0][0x284] ;  /* 0x0000a10000077ab9 */ /* 0x000fe20000000800 */
[----:B------:R-:W-:Y:S01]  /*23a0*/  LOP3.LUT R3, R0, 0x7, RZ, 0xc0, !PT ;  /* 0x0000000700037812 */ /* 0x000fe200078ec0ff */
[----:B------:R-:W-:Y:S01]  /*23b0*/  UISETP.GT.U32.AND UP0, UPT, UR39, 0x9, UPT ;  /* 0x000000092700788c */ /* 0x000fe2000bf04070 */
[----:B------:R-:W-:Y:S01]  /*23c0*/  LOP3.LUT R0, R5, 0x1, RZ, 0xc0, !PT ;  /* 0x0000000105007812 */ /* 0x000fe200078ec0ff */
[----:B------:R-:W-:Y:S01]  /*23d0*/  UISETP.GE.U32.AND UP1, UPT, UR40, 0xa, UPT ;  /* 0x0000000a2800788c */ /* 0x000fe2000bf26070 */
[----:B------:R-:W-:Y:S01]  /*23e0*/  SHF.R.U32.HI R6, RZ, 0x1, R4 ;  /* 0x00000001ff067819 */ /* 0x000fe20000011604 */
[----:B------:R-:W-:Y:S01]  /*23f0*/  UISETP.LT.U32.AND UP0, UPT, UR40, 0xa, UP0 ;  /* 0x0000000a2800788c */ /* 0x000fe20008701070 */
[----:B------:R-:W-:Y:S01]  /*2400*/  LOP3.LUT R4, R18, 0x3, RZ, 0xc0, !PT ;  /* 0x0000000312047812 */ /* 0x000fe200078ec0ff */
[----:B------:R-:W-:Y:S01]  /*2410*/  IMAD.SHL.U32 R8, R0, 0x40, RZ ;  /* 0x0000004000087824 */ /* 0x000fe200078e00ff */
[--C-:B------:R-:W-:Y:S01]  /*2420*/  IADD3 R5, RZ, -R6, -R3.reuse ;  /* 0x80000006ff057210 */ /* 0x100fe20007ffe803 */
[----:B------:R-:W-:Y:S01]  /*2430*/  ULDC.64 UR8, c[0x0][0x5d0] ;  /* 0x0001740000087ab9 */ /* 0x000fe20000000a00 */
[----:B------:R-:W-:Y:S01]  /*2440*/  SHF.R.S32.HI R14, RZ, 0x1f, R22 ;  /* 0x0000001fff0e7819 */ /* 0x000fe20000011416 */
[----:B------:R-:W-:Y:S01]  /*2450*/  UIMAD.WIDE.U32 UR4, UR39, -0x33333333, URZ ;  /* 0xcccccccd270478a5 */ /* 0x000fe2000f8e003f */
[----:B------:R-:W-:Y:S01]  /*2460*/  LOP3.LUT R3, R8, 0x40, R3, 0xe2, !PT ;  /* 0x0000004008037812 */ /* 0x000fe200078ee203 */
[----:B------:R-:W-:Y:S01]  /*2470*/  IMAD.SHL.U32 R8, R18, 0x2, RZ ;  /* 0x0000000212087824 */ /* 0x000fe200078e00ff */
[----:B------:R-:W-:Y:S01]  /*2480*/  USEL UR6, URZ, 0x1, !UP0 ;  /* 0x000000013f067887 */ /* 0x000fe2000c000000 */
[----:B------:R-:W-:Y:S01]  /*2490*/  IMAD R0, R0, -0x40, R5 ;  /* 0xffffffc000007824 */ /* 0x000fe200078e0205 */
[----:B------:R-:W-:Y:S01]  /*24a0*/  USHF.R.U32.HI UR4, URZ, 0x3, UR5 ;  /* 0x000000033f047899 */ /* 0x000fe20008011605 */
[----:B----4-:R-:W-:Y:S01]  /*24b0*/  IMAD R12, R4, -0x2, R7 ;  /* 0xfffffffe040c7824 */ /* 0x010fe200078e0207 */
[C---:B------:R-:W-:Y:S01]  /*24c0*/  ISETP.GE.AND P0, PT, R23.reuse, R7, PT ;  /* 0x000000071700720c */ /* 0x040fe20003f06270 */
[----:B------:R-:W-:Y:S01]  /*24d0*/  IMAD.SHL.U32 R7, R136, 0x80, RZ ;  /* 0x0000008088077824 */ /* 0x000fe200078e00ff */
[----:B------:R-:W-:Y:S01]  /*24e0*/  LOP3.LUT R8, R23, 0x6, R8, 0xf8, !PT ;  /* 0x0000000617087812 */ /* 0x000fe200078ef808 */
[----:B------:R-:W-:Y:S01]  /*24f0*/  IMAD R5, R14, UR8, RZ ;  /* 0x000000080e057c24 */ /* 0x000fe2000f8e02ff */
[----:B------:R-:W-:Y:S01]  /*2500*/  ULOP3.LUT UR38, UR38, UR6, URZ, 0x3c, !UPT ;  /* 0x0000000626267292 */ /* 0x000fe2000f8e3c3f */
[----:B------:R-:W-:Y:S01]  /*2510*/  IMAD.WIDE R10, R136, 0x80, RZ ;  /* 0x00000080880a7825 */ /* 0x000fe200078e02ff */
[C---:B------:R-:W-:Y:S01]  /*2520*/  ISETP.GE.OR P0, PT, R7.reuse, UR7, P0 ;  /* 0x0000000707007c0c */ /* 0x040fe20008706670 */
[----:B------:R-:W-:Y:S01]  /*2530*/  UIMAD UR39, UR4, -0xa, UR39 ;  /* 0xfffffff6042778a4 */ /* 0x000fe2000f8e0227 */
[----:B------:R-:W-:Y:S01]  /*2540*/  SHF.R.S32.HI R9, RZ, 0x1f, R8 ;  /* 0x0000001fff097819 */ /* 0x000fe20000011408 */
[----:B------:R-:W-:Y:S01]  /*2550*/  IMAD R13, R22, UR9, R5 ;  /* 0x00000009160d7c24 */ /* 0x000fe2000f8e0205 */
[----:B------:R-:W-:Y:S01]  /*2560*/  @UP1 ULOP3.LUT UR38, UR38, 0x1, UR4, 0x78, !UPT ;  /* 0x0000000126261892 */ /* 0x000fe2000f8e7804 */
[----:B------:R-:W-:Y:S01]  /*2570*/  IADD3 R0, -R7, UR7, R0 ;  /* 0x0000000707007c10 */ /* 0x000fe2000fffe100 */
[----:B------:R-:W-:Y:S01]  /*2580*/  IMAD.MOV.U32 R136, RZ, RZ, -0x1 ;  /* 0xffffffffff887424 */ /* 0x000fe200078e00ff */
[----:B------:R-:W-:Y:S01]  /*2590*/  LOP3.LUT R145, R10, R3, R6, 0xfe, !PT ;  /* 0x000000030a917212 */ /* 0x000fe200078efe06 */
[----:B------:R-:W-:-:S04]  /*25a0*/  IMAD.WIDE.U32 R4, R22, UR8, R8 ;  /* 0x0000000816047c25 */ /* 0x000fc8000f8e0008 */
[----:B------:R-:W-:Y:S02]  /*25b0*/  IMAD.IADD R5, R5, 0x1, R13 ;  /* 0x0000000105057824 */ /* 0x000fe400078e020d */
[----:B------:R-:W-:Y:S01]  /*25c0*/  IMAD.IADD R3, R12, 0x1, -R23 ;  /* 0x000000010c037824 */ /* 0x000fe200078e0a17 */
[----:B------:R-:W-:Y:S06]  /*25d0*/  @P0 BRA `(.L_x_29) ;  /* 0x0000005c00500947 */ /* 0x000fec0003800000 */
[----:B------:R-:W0:Y:S01]  /*25e0*/  LDC.64 R12, c[0x0][0x5c8] ;  /* 0x00017200ff0c7b82 */ /* 0x000e220000000a00 */
[----:B------:R-:W-:Y:S01]  /*25f0*/  ULDC.64 UR4, c[0x0][0x5c0] ;  /* 0x0001700000047ab9 */ /* 0x000fe20000000a00 */
[----:B------:R-:W-:Y:S01]  /*2600*/  BSSY B0, `(.L_x_29) ;  /* 0x00005d1000007945 */ /* 0x000fe20003800000 */
[-C--:B0-----:R-:W-:Y:S02]  /*2610*/  IMAD R6, R11, R12.reuse, RZ ;  /* 0x0000000c0b067224 */ /* 0x081fe400078e02ff */
[----:B------:R-:W-:-:S04]  /*2620*/  IMAD.WIDE.U32 R4, R145, R12, R4 ;  /* 0x0000000c91047225 */ /* 0x000fc800078e0004 */
[----:B------:R-:W-:Y:S01]  /*2630*/  IMAD R7, R145, R13, R6 ;  /* 0x0000000d91077224 */ /* 0x000fe200078e0206 */
[----:B------:R-:W-:-:S03]  /*2640*/  IADD3 R4, P0, R4, UR4, RZ ;  /* 0x0000000404047c10 */ /* 0x000fc6000ff1e0ff */
[----:B------:R-:W-:Y:S01]  /*2650*/  IMAD.IADD R7, R5, 0x1, R7 ;  /* 0x0000000105077824 */ /* 0x000fe200078e0207 */
[----:B------:R-:W-:-:S04]  /*2660*/  LEA R6, P1, R12, R4, 0x3 ;  /* 0x000000040c067211 */ /* 0x000fc800078218ff */
[----:B------:R-:W-:Y:S02]  /*2670*/  IADD3.X R5, R7, UR5, RZ, P0, !PT ;  /* 0x0000000507057c10 */ /* 0x000fe400087fe4ff */
[----:B-----5:R-:W-:Y:S02]  /*2680*/  ISETP.NE.AND P0, PT, R138, RZ, PT ;  /* 0x000000ff8a00720c */ /* 0x020fe40003f05270 */
[----:B------:R-:W-:-:S11]  /*2690*/  LEA.HI.X R7, R12, R5, R13, 0x3, P1 ;  /* 0x000000050c077211 */ /* 0x000fd600008f1c0d */
[----:B------:R-:W-:Y:S05]  /*26a0*/  @!P0 BRA `(.L_x_30) ;  /* 0x0000004000f88947 */ /* 0x000fea0003800000 */
[----:B------:R-:W0:Y:S01]  /*26b0*/  LDC.64 R140, c[0x0][0x5b0] ;  /* 0x00016c00ff8c7b82 */ /* 0x000e220000000a00 */
[----:B------:R-:W-:Y:S01]  /*26c0*/  ULDC.64 UR4, c[0x0][0x5b8] ;  /* 0x00016e0000047ab9 */ /* 0x000fe20000000a00 */
[----:B------:R-:W-:Y:S01]  /*26d0*/  ISETP.GE.AND P3, PT, R3, 0x1, PT ;  /* 0x000000010300780c */ /* 0x000fe20003f66270 */
[----:B------:R-:W-:Y:S01]  /*26e0*/  IMAD R13, R14, UR4, RZ ;  /* 0x000000040e0d7c24 */ /* 0x000fe2000f8e02ff */
[----:B------:R-:W-:Y:S01]  /*26f0*/  BSSY B1, `(.L_x_31) ;  /* 0x000000e000017945 */ /* 0x000fe20003800000 */
[----:B------:R-:W-:Y:S01]  /*2700*/  IMAD.WIDE.U32 R20, R22, UR4, R8 ;  /* 0x0000000416147c25 */ /* 0x000fe2000f8e0008 */
[----:B------:R-:W-:Y:S02]  /*2710*/  ISETP.LT.OR P1, PT, R0, 0x1, !P3 ;  /* 0x000000010000780c */ /* 0x000fe40005f21670 */
[----:B------:R-:W1:Y:S01]  /*2720*/  LDC.64 R142, c[0x0][0x5a8] ;  /* 0x00016a00ff8e7b82 */ /* 0x000e620000000a00 */
[----:B------:R-:W-:Y:S02]  /*2730*/  IMAD R13, R22, UR5, R13 ;  /* 0x00000005160d7c24 */ /* 0x000fe4000f8e020d */
[----:B------:R-:W-:-:S02]  /*2740*/  IMAD.MOV.U32 R14, RZ, RZ, R20 ;  /* 0x000000ffff0e7224 */ /* 0x000fc400078e0014 */
[----:B------:R-:W-:Y:S02]  /*2750*/  IMAD.IADD R15, R21, 0x1, R13 ;  /* 0x00000001150f7824 */ /* 0x000fe400078e020d */
[-C--:B0-----:R-:W-:Y:S02]  /*2760*/  IMAD R10, R11, R140.reuse, RZ ;  /* 0x0000008c0b0a7224 */ /* 0x081fe400078e02ff */
[----:B------:R-:W-:-:S04]  /*2770*/  IMAD.WIDE.U32 R8, R145, R140, R14 ;  /* 0x0000008c91087225 */ /* 0x000fc800078e000e */
[----:B------:R-:W-:Y:S01]  /*2780*/  IMAD R23, R145, R141, R10 ;  /* 0x0000008d91177224 */ /* 0x000fe200078e020a */
[----:B-1----:R-:W-:-:S04]  /*2790*/  IADD3 R8, P0, R8, R142, RZ ;  /* 0x0000008e08087210 */ /* 0x002fc80007f1e0ff */
[----:B------:R-:W-:Y:S01]  /*27a0*/  IADD3.X R9, R143, R9, R23, P0, !PT ;  /* 0x000000098f097210 */ /* 0x000fe200007fe417 */
[----:B------:R-:W-:Y:S08]  /*27b0*/  @P1 BRA `(.L_x_32) ;  /* 0x0000000000041947 */ /* 0x000ff00003800000 */
[----:B--2---:R0:W5:Y:S02]  /*27c0*/  LDG.E.U8 R139, desc[UR36][R8.64] ;  /* 0x00000024088b7981 */ /* 0x004164000c1e1100 */
.L_x_32:
[----:B------:R-:W-:Y:S05]  /*27d0*/  BSYNC B1 ;  /* 0x0000000000017941 */ /* 0x000fea0003800000 */
.L_x_31:
[----:B-----5:R-:W-:Y:S01]  /*27e0*/  LOP3.LUT R12, R139, 0xffff, RZ, 0xc0, !PT ;  /* 0x0000ffff8b0c7812 */ /* 0x020fe200078ec0ff */
[----:B------:R-:W-:Y:S01]  /*27f0*/  IMAD.SHL.U32 R10, R140, 0x8, RZ ;  /* 0x000000088c0a7824 */ /* 0x000fe200078e00ff */
[----:B------:R-:W-:Y:S01]  /*2800*/  ISETP.GE.AND P2, PT, R3, 0x2, PT ;  /* 0x000000020300780c */ /* 0x000fe20003f46270 */
[----:B------:R-:W-:Y:S01]  /*2810*/  BSSY B1, `(.L_x_33) ;  /* 0x000000e000017945 */ /* 0x000fe20003800000 */
[----:B------:R-:W-:Y:S02]  /*2820*/  PRMT R13, R12, 0x8880, RZ ;  /* 0x000088800c0d7816 */ /* 0x000fe400000000ff */
[----:B------:R-:W-:Y:S02]  /*2830*/  ISETP.LT.OR P0, PT, R0, 0x1, !P2 ;  /* 0x000000010000780c */ /* 0x000fe40005701670 */
[----:B------:R-:W-:Y:S01]  /*2840*/  SHF.L.U64.HI R11, R140, 0x3, R141 ;  /* 0x000000038c0b7819 */ /* 0x000fe2000001028d */
[----:B------:R-:W-:-:S04]  /*2850*/  IMAD R12, R13, R138, RZ ;  /* 0x0000008a0d0c7224 */ /* 0x000fc800078e02ff */
[----:B------:R-:W-:Y:S02]  /*2860*/  @!P1 IMAD R13, R120, R137, R12 ;  /* 0x00000089780d9224 */ /* 0x000fe400078e020c */
[----:B------:R-:W-:-:S03]  /*2870*/  IMAD.WIDE.U32 R10, R145, R140, R10 ;  /* 0x0000008c910a7225 */ /* 0x000fc600078e000a */
[----:B------:R1:W-:Y:S01]  /*2880*/  @!P1 STG.E.U8 desc[UR36][R4.64], R13 ;  /* 0x0000000d04009986 */ /* 0x0003e2000c101124 */
[----:B------:R-:W-:Y:S01]  /*2890*/  IADD3 R10, P4, P5, R20, R142, R10 ;  /* 0x0000008e140a7210 */ /* 0x000fe20007d9e00a */
[----:B------:R-:W-:Y:S01]  /*28a0*/  IMAD.IADD R20, R23, 0x1, R11 ;  /* 0x0000000117147824 */ /* 0x000fe200078e020b */
[----:B------:R-:W-:Y:S11]  /*28b0*/  @P0 BRA `(.L_x_34) ;  /* 0x00000000000c0947 */ /* 0x000ff60003800000 */
[----:B--2---:R-:W1:Y:S02]  /*28c0*/  LDG.E.U8 R139, desc[UR36][R8.64+0x1] ;  /* 0x00000124088b7981 */ /* 0x004e64000c1e1100 */
[----:B-1----:R-:W-:-:S05]  /*28d0*/  PRMT R13, R139, 0x8880, RZ ;  /* 0x000088808b0d7816 */ /* 0x002fca00000000ff */
[----:B------:R-:W-:-:S07]  /*28e0*/  IMAD R12, R13, R138, RZ ;  /* 0x0000008a0d0c7224 */ /* 0x000fce00078e02ff */
.L_x_34:
[----:B------:R-:W-:Y:S05]  /*28f0*/  BSYNC B1 ;  /* 0x0000000000017941 */ /* 0x000fea0003800000 */
.L_x_33:
[C---:B------:R-:W-:Y:S01]  /*2900*/  ISETP.LT.OR P3, PT, R0.reuse, 0x9, !P3 ;  /* 0x000000090000780c */ /* 0x040fe20005f61670 */
[----:B------:R-:W-:Y:S01]  /*2910*/  @!P0 IMAD R121, R121, R137, R12 ;  /* 0x0000008979798224 */ /* 0x000fe200078e020c */
[----:B------:R-:W-:Y:S01]  /*2920*/  ISETP.GE.AND P1, PT, R3, 0x9, PT ;  /* 0x000000090300780c */ /* 0x000fe20003f26270 */
[----:B------:R-:W-:Y:S01]  /*2930*/  BSSY B1, `(.L_x_35) ;  /* 0x000000b000017945 */ /* 0x000fe20003800000 */
[----:B------:R-:W-:Y:S02]  /*2940*/  IADD3.X R11, R15, R143, R20, P4, P5 ;  /* 0x0000008f0f0b7210 */ /* 0x000fe400027ea414 */
[----:B------:R3:W-:Y:S01]  /*2950*/  @!P0 STG.E.U8 desc[UR36][R4.64+0x1], R121 ;  /* 0x0000017904008986 */ /* 0x0007e2000c101124 */
[----:B------:R-:W-:Y:S02]  /*2960*/  ISETP.GE.AND P0, PT, R3, 0xa, PT ;  /* 0x0000000a0300780c */ /* 0x000fe40003f06270 */
[C---:B------:R-:W-:Y:S02]  /*2970*/  ISETP.LT.OR P2, PT, R0.reuse, 0x9, !P2 ;  /* 0x000000090000780c */ /* 0x040fe40005741670 */
[----:B------:R-:W-:-:S02]  /*2980*/  ISETP.LT.OR P5, PT, R0, 0x1, !P1 ;  /* 0x000000010000780c */ /* 0x000fc40004fa1670 */
[----:B------:R-:W-:Y:S01]  /*2990*/  ISETP.LT.OR P4, PT, R0, 0x1, !P0 ;  /* 0x000000010000780c */ /* 0x000fe20004781670 */
[----:B------:R-:W-:-:S12]  /*29a0*/  @P3 BRA `(.L_x_36) ;  /* 0x00000000000c3947 */ /* 0x000fd80003800000 */
[----:B--2---:R-:W1:Y:S02]  /*29b0*/  LDG.E.U8 R139, desc[UR36][R10.64] ;  /* 0x000000240a8b7981 */ /* 0x004e64000c1e1100 */
[----:B-1----:R-:W-:-:S05]  /*29c0*/  PRMT R13, R139, 0x8880, RZ ;  /* 0x000088808b0d7816 */ /* 0x002fca00000000ff */
[----:B------:R-:W-:-:S07]  /*29d0*/  IMAD R12, R13, R138, RZ ;  /* 0x0000008a0d0c7224 */ /* 0x000fce00078e02ff */
.L_x_36:
[----:B------:R-:W-:Y:S05]  /*29e0*/  BSYNC B1 ;  /* 0x0000000000017941 */ /* 0x000fea0003800000 */
.L_x_35:
[----:B-1----:R-:W-:Y:S01]  /*29f0*/  @!P3 IMAD R13, R122, R137, R12 ;  /* 0x000000897a0db224 */ /* 0x002fe200078e020c */
[----:B------:R-:W-:Y:S04]  /*2a00*/  BSSY B1, `(.L_x_37) ;  /* 0x0000006000017945 */ /* 0x000fe80003800000 */
[----:B------:R1:W-:Y:S01]  /*2a10*/  @!P3 STG.E.U8 desc[UR36][R6.64], R13 ;  /* 0x0000000d0600b986 */ /* 0x0003e2000c101124 */
[----:B------:R-:W-:Y:S05]  /*2a20*/  @P2 BRA `(.L_x_38) ;  /* 0x00000000000c2947 */ /* 0x000fea0003800000 */
[----:B--2---:R-:W1:Y:S02]  /*2a30*/  LDG.E.U8 R139, desc[UR36][R10.64+0x1] ;  /* 0x000001240a8b7981 */ /* 0x004e64000c1e1100 */
[----:B-1----:R-:W-:-:S05]  /*2a40*/  PRMT R13, R139, 0x8880, RZ ;  /* 0x000088808b0d7816 */ /* 0x002fca00000000ff */
[----:B------:R-:W-:-:S07]  /*2a50*/  IMAD R12, R13, R138, RZ ;  /* 0x0000008a0d0c7224 */ /* 0x000fce00078e02ff */
.L_x_38:
[----:B------:R-:W-:Y:S05]  /*2a60*/  BSYNC B1 ;  /* 0x0000000000017941 */ /* 0x000fea0003800000 */
.L_x_37:
[----:B------:R-:W-:Y:S01]  /*2a70*/  @!P2 IMAD R123, R123, R137, R12 ;  /* 0x000000897b7ba224 */ /* 0x000fe200078e020c */
[----:B------:R-:W-:Y:S04]  /*2a80*/  BSSY B1, `(.L_x_39) ;  /* 0x0000006000017945 */ /* 0x000fe80003800000 */
[----:B------:R4:W-:Y:S01]  /*2a90*/  @!P2 STG.E.U8 desc[UR36][R6.64+0x1], R123 ;  /* 0x0000017b0600a986 */ /* 0x0009e2000c101124 */
[----:B------:R-:W-:Y:S05]  /*2aa0*/  @P5 BRA `(.L_x_40) ;  /* 0x00000000000c5947 */ /* 0x000fea0003800000 */
[----:B--2---:R-:W1:Y:S02]  /*2ab0*/  LDG.E.U8 R139, desc[UR36][R8.64+0x8] ;  /* 0x00000824088b7981 */ /* 0x004e64000c1e1100 */
[----:B-1----:R-:W-:-:S05]  /*2ac0*/  PRMT R13, R139, 0x8880, RZ ;  /* 0x000088808b0d7816 */ /* 0x002fca00000000ff */
[----:B------:R-:W-:-:S07]  /*2ad0*/  IMAD R12, R13, R138, RZ ;  /* 0x0000008a0d0c7224 */ /* 0x000fce00078e02ff */
.L_x_40:
[----:B------:R-:W-:Y:S05]  /*2ae0*/  BSYNC B1 ;  /* 0x0000000000017941 */ /* 0x000fea0003800000 */
.L_x_39:
[----:B-1----:R-:W-:Y:S01]  /*2af0*/  @!P5 IMAD R13, R124, R137, R12 ;  /* 0x000000897c0dd224 */ /* 0x002fe200078e020c */
[----:B------:R-:W-:Y:S04]  /*2b00*/  BSSY B1, `(.L_x_41) ;  /* 0x0000006000017945 */ /* 0x000fe80003800000 */
[----:B------:R1:W-:Y:S01]  /*2b10*/  @!P5 STG.E.U8 desc[UR36][R4.64+0x8], R13 ;  /* 0x0000080d0400d986 */ /* 0x0003e2000c101124 */
[----:B------:R-:W-:Y:S05]  /*2b20*/  @P4 BRA `(.L_x_42) ;  /* 0x00000000000c4947 */ /* 0x000fea0003800000 */
[----:B--2---:R-:W1:Y:S02]  /*2b30*/  LDG.E.U8 R139, desc[UR36][R8.64+0x9] ;  /* 0x00000924088b7981 */ /* 0x004e64000c1e1100 */
[----:B-1----:R-:W-:-:S05]  /*2b40*/  PRMT R13, R139, 0x8880, RZ ;  /* 0x000088808b0d7816 */ /* 0x002fca00000000ff */
[----:B------:R-:W-:-:S07]  /*2b50*/  IMAD R12, R13, R138, RZ ;  /* 0x0000008a0d0c7224 */ /* 0x000fce00078e02ff */
.L_x_42:
[----:B------:R-:W-:Y:S05]  /*2b60*/  BSYNC B1 ;  /* 0x0000000000017941 */ /* 0x000fea0003800000 */
.L_x_41:
[C---:B------:R-:W-:Y:S01]  /*2b70*/  ISETP.LT.OR P1, PT, R0.reuse, 0x9, !P1 ;  /* 0x000000090000780c */ /* 0x040fe20004f21670 */
[----:B------:R-:W-:Y:S01]  /*2b80*/  @!P4 IMAD R125, R125, R137, R12 ;  /* 0x000000897d7dc224 */ /* 0x000fe200078e020c */
[C---:B------:R-:W-:Y:S01]  /*2b90*/  ISETP.GE.AND P3, PT, R3.reuse, 0x11, PT ;  /* 0x000000110300780c */ /* 0x040fe20003f66270 */
[----:B------:R-:W-:Y:S01]  /*2ba0*/  BSSY B1, `(.L_x_43) ;  /* 0x000000a000017945 */ /* 0x000fe20003800000 */
[----:B------:R-:W-:Y:S02]  /*2bb0*/  ISETP.GE.AND P2, PT, R3, 0x12, PT ;  /* 0x000000120300780c */ /* 0x000fe40003f46270 */
[----:B------:R0:W-:Y:S01]  /*2bc0*/  @!P4 STG.E.U8 desc[UR36][R4.64+0x9], R125 ;  /* 0x0000097d0400c986 */ /* 0x0001e2000c101124 */
[C---:B------:R-:W-:Y:S02]  /*2bd0*/  ISETP.LT.OR P0, PT, R0.reuse, 0x9, !P0 ;  /* 0x000000090000780c */ /* 0x040fe40004701670 */
[C---:B------:R-:W-:Y:S02]  /*2be0*/  ISETP.LT.OR P5, PT, R0.reuse, 0x1, !P3 ;  /* 0x000000010000780c */ /* 0x040fe40005fa1670 */
[----:B------:R-:W-:-:S02]  /*2bf0*/  ISETP.LT.OR P4, PT, R0, 0x1, !P2 ;  /* 0x000000010000780c */ /* 0x000fc40005781670 */
[----:B------:R-:W-:Y:S11]  /*2c00*/  @P1 BRA `(.L_x_44) ;  /* 0x00000000000c1947 */ /* 0x000ff60003800000 */
[----:B--2---:R-:W1:Y:S02]  /*2c10*/  LDG.E.U8 R139, desc[UR36][R10.64+0x8] ;  /* 0x000008240a8b7981 */ /* 0x004e64000c1e1100 */
[----:B-1----:R-:W-:-:S05]  /*2c20*/  PRMT R13, R139, 0x8880, RZ ;  /* 0x000088808b0d7816 */ /* 0x002fca00000000ff */
[----:B------:R-:W-:-:S07]  /*2c30*/  IMAD R12, R13, R138, RZ ;  /* 0x0000008a0d0c7224 */ /* 0x000fce00078e02ff */
.L_x_44:
[----:B------:R-:W-:Y:S05]  /*2c40*/  BSYNC B1 ;  /* 0x0000000000017941 */ /* 0x000fea0003800000 */
.L_x_43:
[----:B-1----:R-:W-:Y:S01]  /*2c50*/  @!P1 IMAD R13, R126, R137, R12 ;  /* 0x000000897e0d9224 */ /* 0x002fe200078e020c */
[----:B------:R-:W-:Y:S04]  /*2c60*/  BSSY B1, `(.L_x_45) ;  /* 0x0000006000017945 */ /* 0x000fe80003800000 */
[----:B------:R1:W-:Y:S01]  /*2c70*/  @!P1 STG.E.U8 desc[UR36][R6.64+0x8], R13 ;  /* 0x0000080d06009986 */ /* 0x0003e2000c101124 */
[----:B------:R-:W-:Y:S05]  /*2c80*/  @P0 BRA `(.L_x_46) ;  /* 0x00000000000c0947 */ /* 0x000fea0003800000 */
[----:B--2---:R-:W1:Y:S02]  /*2c90*/  LDG.E.U8 R139, desc[UR36][R10.64+0x9] ;  /* 0x000009240a8b7981 */ /* 0x004e64000c1e1100 */
[----:B-1----:R-:W-:-:S05]  /*2ca0*/  PRMT R13, R139, 0x8880, RZ ;  /* 0x000088808b0d7816 */ /* 0x002fca00000000ff */
[----:B------:R-:W-:-:S07]  /*2cb0*/  IMAD R12, R13, R138, RZ ;  /* 0x0000008a0d0c7224 */ /* 0x000fce00078e02ff */
.L_x_46:
[----:B------:R-:W-:Y:S05]  /*2cc0*/  BSYNC B1 ;  /* 0x0000000000017941 */ /* 0x000fea0003800000 */
.L_x_45:
[----:B------:R-:W-:Y:S01]  /*2cd0*/  @!P0 IMAD R127, R127, R137, R12 ;  /* 0x000000897f7f8224 */ /* 0x000fe200078e020c */
[----:B------:R-:W-:Y:S04]  /*2ce0*/  BSSY B1, `(.L_x_47) ;  /* 0x0000006000017945 */ /* 0x000fe80003800000 */
[----:B------:R0:W-:Y:S01]  /*2cf0*/  @!P0 STG.E.U8 desc[UR36][R6.64+0x9], R127 ;  /* 0x0000097f06008986 */ /* 0x0001e2000c101124 */
[----:B------:R-:W-:Y:S05]  /*2d00*/  @P5 BRA `(.L_x_48) ;  /* 0x00000000000c5947 */ /* 0x000fea0003800000 */
[----:B--2---:R-:W1:Y:S02]  /*2d10*/  LDG.E.U8 R139, desc[UR36][R8.64+0x10] ;  /* 0x00001024088b7981 */ /* 0x004e64000c1e1100 */
[----:B-1----:R-:W-:-:S05]  /*2d20*/  PRMT R13, R139, 0x8880, RZ ;  /* 0x000088808b0d7816 */ /* 0x002fca00000000ff */
[----:B------:R-:W-:-:S07]  /*2d30*/  IMAD R12, R13, R138, RZ ;  /* 0x0000008a0d0c7224 */ /* 0x000fce00078e02ff */
.L_x_48:
[----:B------:R-:W-:Y:S05]  /*2d40*/  BSYNC B1 ;  /* 0x0000000000017941 */ /* 0x000fea0003800000 */
.L_x_47:
[----:B-1----:R-:W-:Y:S01]  /*2d50*/  @!P5 IMAD R13, R128, R137, R12 ;  /* 0x00000089800dd224 */ /* 0x002fe200078e020c */
[----:B------:R-:W-:Y:S04]  /*2d60*/  BSSY B1, `(.L_x_49) ;  /* 0x0000006000017945 */ /* 0x000fe80003800000 */
[----:B------:R1:W-:Y:S01]  /*2d70*/  @!P5 STG.E.U8 desc[UR36][R4.64+0x10], R13 ;  /* 0x0000100d0400d986 */ /* 0x0003e2000c101124 */
[----:B------:R-:W-:Y:S05]  /*2d80*/  @P4 BRA `(.L_x_50) ;  /* 0x00000000000c4947 */ /* 0x000fea0003800000 */
[----:B--2---:R-:W1:Y:S02]  /*2d90*/  LDG.E.U8 R139, desc[UR36][R8.64+0x11] ;  /* 0x00001124088b7981 */ /* 0x004e64000c1e1100 */
[----:B-1----:R-:W-:-:S05]  /*2da0*/  PRMT R13, R139, 0x8880, RZ ;  /* 0x000088808b0d7816 */ /* 0x002fca00000000ff */
[----:B------:R-:W-:-:S07]  /*2db0*/  IMAD R12, R13, R138, RZ ;  /* 0x0000008a0d0c7224 */ /* 0x000fce00078e02ff */
.L_x_50:
[----:B------:R-:W-:Y:S05]  /*2dc0*/  BSYNC B1 ;  /* 0x0000000000017941 */ /* 0x000fea0003800000 */
.L_x_49:
        /* <DEDUP_REMOVED lines=13> */
.L_x_52:
[----:B------:R-:W-:Y:S05]  /*2ea0*/  BSYNC B1 ;  /* 0x0000000000017941 */ /* 0x000fea0003800000 */
.L_x_51:
[----:B-1----:R-:W-:Y:S01]  /*2eb0*/  @!P3 IMAD R13, R130, R137, R12 ;  /* 0x00000089820db224 */ /* 0x002fe200078e020c */
[----:B------:R-:W-:Y:S04]  /*2ec0*/  BSSY B1, `(.L_x_53) ;  /* 0x0000006000017945 */ /* 0x000fe80003800000 */
[----:B------:R1:W-:Y:S01]  /*2ed0*/  @!P3 STG.E.U8 desc[UR36][R6.64+0x10], R13 ;  /* 0x0000100d0600b986 */ /* 0x0003e2000c101124 */
[----:B------:R-:W-:Y:S05]  /*2ee0*/  @P2 BRA `(.L_x_54) ;  /* 0x00000000000c2947 */ /* 0x000fea0003800000 */
[----:B--2---:R-:W1:Y:S02]  /*2ef0*/  LDG.E.U8 R139, desc[UR36][R10.64+0x11] ;  /* 0x000011240a8b7981 */ /* 0x004e64000c1e1100 */
[----:B-1----:R-:W-:-:S05]  /*2f00*/  PRMT R13, R139, 0x8880, RZ ;  /* 0x000088808b0d7816 */ /* 0x002fca00000000ff */
[----:B------:R-:W-:-:S07]  /*2f10*/  IMAD R12, R13, R138, RZ ;  /* 0x0000008a0d0c7224 */ /* 0x000fce00078e02ff */
.L_x_54:
[----:B------:R-:W-:Y:S05]  /*2f20*/  BSYNC B1 ;  /* 0x0000000000017941 */ /* 0x000fea0003800000 */
.L_x_53:
[----:B------:R-:W-:Y:S01]  /*2f30*/  @!P2 IMAD R131, R131, R137, R12 ;  /* 0x000000898383a224 */ /* 0x000fe200078e020c */
[----:B------:R-:W-:Y:S04]  /*2f40*/  BSSY B1, `(.L_x_55) ;  /* 0x0000006000017945 */ /* 0x000fe80003800000 */
[----:B------:R0:W-:Y:S01]  /*2f50*/  @!P2 STG.E.U8 desc[UR36][R6.64+0x11], R131 ;  /* 0x000011830600a986 */ /* 0x0001e2000c101124 */
[----:B------:R-:W-:Y:S05]  /*2f60*/  @P5 BRA `(.L_x_56) ;  /* 0x00000000000c5947 */ /* 0x000fea0003800000 */
[----:B--2---:R-:W1:Y:S02]  /*2f70*/  LDG.E.U8 R139, desc[UR36][R8.64+0x18] ;  /* 0x00001824088b7981 */ /* 0x004e64000c1e1100 */
[----:B-1----:R-:W-:-:S05]  /*2f80*/  PRMT R13, R139, 0x8880, RZ ;  /* 0x000088808b0d7816 */ /* 0x002fca00000000ff */
[----:B------:R-:W-:-:S07]  /*2f90*/  IMAD R12, R13, R138, RZ ;  /* 0x0000008a0d0c7224 */ /* 0x000fce00078e02ff */
.L_x_56:
[----:B------:R-:W-:Y:S05]  /*2fa0*/  BSYNC B1 ;  /* 0x0000000000017941 */ /* 0x000fea0003800000 */
.L_x_55:
[----:B-1----:R-:W-:Y:S01]  /*2fb0*/  @!P5 IMAD R13, R132, R137, R12 ;  /* 0x00000089840dd224 */ /* 0x002fe200078e020c */
[----:B------:R-:W-:Y:S04]  /*2fc0*/  BSSY B1, `(.L_x_57) ;  /* 0x0000006000017945 */ /* 0x000fe80003800000 */
[----:B------:R1:W-:Y:S01]  /*2fd0*/  @!P5 STG.E.U8 desc[UR36][R4.64+0x18], R13 ;  /* 0x0000180d0400d986 */ /* 0x0003e2000c101124 */
[----:B------:R-:W-:Y:S05]  /*2fe0*/  @P4 BRA `(.L_x_58) ;  /* 0x00000000000c4947 */ /* 0x000fea0003800000 */
[----:B--2---:R-:W1:Y:S02]  /*2ff0*/  LDG.E.U8 R139, desc[UR36][R8.64+0x19] ;  /* 0x00001924088b7981 */ /* 0x004e64000c1e1100 */
[----:B-1----:R-:W-:-:S05]  /*3000*/  PRMT R13, R139, 0x8880, RZ ;  /* 0x000088808b0d7816 */ /* 0x002fca00000000ff */
[----:B------:R-:W-:-:S07]  /*3010*/  IMAD R12, R13, R138, RZ ;  /* 0x0000008a0d0c7224 */ /* 0x000fce00078e02ff */
.L_x_58:
[----:B------:R-:W-:Y:S05]  /*3020*/  BSYNC B1 ;  /* 0x0000000000017941 */ /* 0x000fea0003800000 */
.L_x_57:
        /* <DEDUP_REMOVED lines=13> */
.L_x_60:
[----:B------:R-:W-:Y:S05]  /*3100*/  BSYNC B1 ;  /* 0x0000000000017941 */ /* 0x000fea0003800000 */
.L_x_59:
[----:B-1----:R-:W-:Y:S01]  /*3110*/  @!P1 IMAD R13, R134, R137, R12 ;  /* 0x00000089860d9224 */ /* 0x002fe200078e020c */
[----:B------:R-:W-:Y:S04]  /*3120*/  BSSY B1, `(.L_x_61) ;  /* 0x0000006000017945 */ /* 0x000fe80003800000 */
[----:B------:R1:W-:Y:S01]  /*3130*/  @!P1 STG.E.U8 desc[UR36][R6.64+0x18], R13 ;  /* 0x0000180d06009986 */ /* 0x0003e2000c101124 */
[----:B------:R-:W-:Y:S05]  /*3140*/  @P0 BRA `(.L_x_62) ;  /* 0x00000000000c0947 */ /* 0x000fea0003800000 */
[----:B--2---:R-:W1:Y:S02]  /*3150*/  LDG.E.U8 R139, desc[UR36][R10.64+0x19] ;  /* 0x000019240a8b7981 */ /* 0x004e64000c1e1100 */
[----:B-1----:R-:W-:-:S05]  /*3160*/  PRMT R13, R139, 0x8880, RZ ;  /* 0x000088808b0d7816 */ /* 0x002fca00000000ff */
[----:B------:R-:W-:-:S07]  /*3170*/  IMAD R12, R13, R138, RZ ;  /* 0x0000008a0d0c7224 */ /* 0x000fce00078e02ff */
.L_x_62:
[----:B------:R-:W-:Y:S05]  /*3180*/  BSYNC B1 ;  /* 0x0000000000017941 */ /* 0x000fea0003800000 */
.L_x_61:
[----:B------:R-:W-:Y:S01]  /*3190*/  @!P0 IMAD R135, R135, R137, R12 ;  /* 0x0000008987878224 */ /* 0x000fe200078e020c */
[----:B------:R-:W-:Y:S04]  /*31a0*/  BSSY B1, `(.L_x_63) ;  /* 0x0000006000017945 */ /* 0x000fe80003800000 */
[----:B------:R0:W-:Y:S01]  /*31b0*/  @!P0 STG.E.U8 desc[UR36][R6.64+0x19], R135 ;  /* 0x0000198706008986 */ /* 0x0001e2000c101124 */
[----:B------:R-:W-:Y:S05]  /*31c0*/  @P5 BRA `(.L_x_64) ;  /* 0x00000000000c5947 */ /* 0x000fea0003800000 */
[----:B--2---:R-:W1:Y:S02]  /*31d0*/  LDG.E.U8 R139, desc[UR36][R8.64+0x20] ;  /* 0x00002024088b7981 */ /* 0x004e64000c1e1100 */
[----:B-1----:R-:W-:-:S05]  /*31e0*/  PRMT R13, R139, 0x8880, RZ ;  /* 0x000088808b0d7816 */ /* 0x002fca00000000ff */
[----:B------:R-:W-:-:S07]  /*31f0*/  IMAD R12, R13, R138, RZ ;  /* 0x0000008a0d0c7224 */ /* 0x000fce00078e02ff */
.L_x_64:
[----:B------:R-:W-:Y:S05]  /*3200*/  BSYNC B1 ;  /* 0x0000000000017941 */ /* 0x000fea0003800000 */
.L_x_63:
[----:B-1----:R-:W-:Y:S01]  /*3210*/  @!P5 IMAD R13, R104, R137, R12 ;  /* 0x00000089680dd224 */ /* 0x002fe200078e020c */
[----:B------:R-:W-:Y:S04]  /*3220*/  BSSY B1, `(.L_x_65) ;  /* 0x0000006000017945 */ /* 0x000fe80003800000 */
[----:B------:R1:W-:Y:S01]  /*3230*/  @!P5 STG.E.U8 desc[UR36][R4.64+0x20], R13 ;  /* 0x0000200d0400d986 */ /* 0x0003e2000c101124 */
[----:B------:R-:W-:Y:S05]  /*3240*/  @P4 BRA `(.L_x_66) ;  /* 0x00000000000c4947 */ /* 0x000fea0003800000 */
[----:B--2---:R-:W1:Y:S02]  /*3250*/  LDG.E.U8 R139, desc[UR36][R8.64+0x21] ;  /* 0x00002124088b7981 */ /* 0x004e64000c1e1100 */
[----:B-1----:R-:W-:-:S05]  /*3260*/  PRMT R13, R139, 0x8880, RZ ;  /* 0x000088808b0d7816 */ /* 0x002fca00000000ff */
[----:B------:R-:W-:-:S07]  /*3270*/  IMAD R12, R13, R138, RZ ;  /* 0x0000008a0d0c7224 */ /* 0x000fce00078e02ff */
.L_x_66:
[----:B------:R-:W-:Y:S05]  /*3280*/  BSYNC B1 ;  /* 0x0000000000017941 */ /* 0x000fea0003800000 */
.L_x_65:
        /* <DEDUP_REMOVED lines=13> */
.L_x_68:
[----:B------:R-:W-:Y:S05]  /*3360*/  BSYNC B1 ;  /* 0x0000000000017941 */ /* 0x000fea0003800000 */
.L_x_67:
[----:B-1----:R-:W-:Y:S01]  /*3370*/  @!P3 IMAD R13, R106, R137, R12 ;  /* 0x000000896a0db224 */ /* 0x002fe200078e020c */
[----:B------:R-:W-:Y:S04]  /*3380*/  BSSY B1, `(.L_x_69) ;  /* 0x0000006000017945 */ /* 0x000fe80003800000 */
[----:B------:R1:W-:Y:S01]  /*3390*/  @!P3 STG.E.U8 desc[UR36][R6.64+0x20], R13 ;  /* 0x0000200d0600b986 */ /* 0x0003e2000c101124 */
[----:B------:R-:W-:Y:S05]  /*33a0*/  @P2 BRA `(.L_x_70) ;  /* 0x00000000000c2947 */ /* 0x000fea0003800000 */
[----:B--2---:R-:W1:Y:S02]  /*33b0*/  LDG.E.U8 R139, desc[UR36][R10.64+0x21] ;  /* 0x000021240a8b7981 */ /* 0x004e64000c1e1100 */
[----:B-1----:R-:W-:-:S05]  /*33c0*/  PRMT R13, R139, 0x8880, RZ ;  /* 0x000088808b0d7816 */ /* 0x002fca00000000ff */
[----:B------:R-:W-:-:S07]  /*33d0*/  IMAD R12, R13, R138, RZ ;  /* 0x0000008a0d0c7224 */ /* 0x000fce00078e02ff */
.L_x_70:
[----:B------:R-:W-:Y:S05]  /*33e0*/  BSYNC B1 ;  /* 0x0000000000017941 */ /* 0x000fea0003800000 */
.L_x_69:
[----:B------:R-:W-:Y:S01]  /*33f0*/  @!P2 IMAD R107, R107, R137, R12 ;  /* 0x000000896b6ba224 */ /* 0x000fe200078e020c */
[----:B------:R-:W-:Y:S04]  /*3400*/  BSSY B1, `(.L_x_71) ;  /* 0x0000006000017945 */ /* 0x000fe80003800000 */
[----:B------:R0:W-:Y:S01]  /*3410*/  @!P2 STG.E.U8 desc[UR36][R6.64+0x21], R107 ;  /* 0x0000216b0600a986 */ /* 0x0001e2000c101124 */
[----:B------:R-:W-:Y:S05]  /*3420*/  @P5 BRA `(.L_x_72) ;  /* 0x00000000000c5947 */ /* 0x000fea0003800000 */
[----:B--2---:R-:W1:Y:S02]  /*3430*/  LDG.E.U8 R139, desc[UR36][R8.64+0x28] ;  /* 0x00002824088b7981 */ /* 0x004e64000c1e1100 */
[----:B-1----:R-:W-:-:S05]  /*3440*/  PRMT R13, R139, 0x8880, RZ ;  /* 0x000088808b0d7816 */ /* 0x002fca00000000ff */
[----:B------:R-:W-:-:S07]  /*3450*/  IMAD R12, R13, R138, RZ ;  /* 0x0000008a0d0c7224 */ /* 0x000fce00078e02ff */
.L_x_72:
[----:B------:R-:W-:Y:S05]  /*3460*/  BSYNC B1 ;  /* 0x0000000000017941 */ /* 0x000fea0003800000 */
.L_x_71:
[----:B-1----:R-:W-:Y:S01]  /*3470*/  @!P5 IMAD R13, R108, R137, R12 ;  /* 0x000000896c0dd224 */ /* 0x002fe200078e020c */
[----:B------:R-:W-:Y:S04]  /*3480*/  BSSY B1, `(.L_x_73) ;  /* 0x0000006000017945 */ /* 0x000fe80003800000 */
[----:B------:R1:W-:Y:S01]  /*3490*/  @!P5 STG.E.U8 desc[UR36][R4.64+0x28], R13 ;  /* 0x0000280d0400d986 */ /* 0x0003e2000c101124 */
[----:B------:R-:W-:Y:S05]  /*34a0*/  @P4 BRA `(.L_x_74) ;  /* 0x00000000000c4947 */ /* 0x000fea0003800000 */
[----:B--2---:R-:W1:Y:S02]  /*34b0*/  LDG.E.U8 R139, desc[UR36][R8.64+0x29] ;  /* 0x00002924088b7981 */ /* 0x004e64000c1e1100 */
[----:B-1----:R-:W-:-:S05]  /*34c0*/  PRMT R13, R139, 0x8880, RZ ;  /* 0x000088808b0d7816 */ /* 0x002fca00000000ff */
[----:B------:R-:W-:-:S07]  /*34d0*/  IMAD R12, R13, R138, RZ ;  /* 0x0000008a0d0c7224 */ /* 0x000fce00078e02ff */
.L_x_74:
[----:B------:R-:W-:Y:S05]  /*34e0*/  BSYNC B1 ;  /* 0x0000000000017941 */ /* 0x000fea0003800000 */
.L_x_73:
        /* <DEDUP_REMOVED lines=13> */
.L_x_76:
[----:B------:R-:W-:Y:S05]  /*35c0*/  BSYNC B1 ;  /* 0x0000000000017941 */ /* 0x000fea0003800000 */
.L_x_75:
[----:B-1----:R-:W-:Y:S01]  /*35d0*/  @!P1 IMAD R13, R110, R137, R12 ;  /* 0x000000896e0d9224 */ /* 0x002fe200078e020c */
[----:B------:R-:W-:Y:S04]  /*35e0*/  BSSY B1, `(.L_x_77) ;  /* 0x0000006000017945 */ /* 0x000fe80003800000 */
[----:B------:R1:W-:Y:S01]  /*35f0*/  @!P1 STG.E.U8 desc[UR36][R6.64+0x28], R13 ;  /* 0x0000280d06009986 */ /* 0x0003e2000c101124 */
[----:B------:R-:W-:Y:S05]  /*3600*/  @P0 BRA `(.L_x_78) ;  /* 0x00000000000c0947 */ /* 0x000fea0003800000 */
[----:B--2---:R-:W1:Y:S02]  /*3610*/  LDG.E.U8 R139, desc[UR36][R10.64+0x29] ;  /* 0x000029240a8b7981 */ /* 0x004e64000c1e1100 */
[----:B-1----:R-:W-:-:S05]  /*3620*/  PRMT R13, R139, 0x8880, RZ ;  /* 0x000088808b0d7816 */ /* 0x002fca00000000ff */
[----:B------:R-:W-:-:S07]  /*3630*/  IMAD R12, R13, R138, RZ ;  /* 0x0000008a0d0c7224 */ /* 0x000fce00078e02ff */
.L_x_78:
[----:B------:R-:W-:Y:S05]  /*3640*/  BSYNC B1 ;  /* 0x0000000000017941 */ /* 0x000fea0003800000 */
.L_x_77:
[----:B------:R-:W-:Y:S01]  /*3650*/  @!P0 IMAD R111, R111, R137, R12 ;  /* 0x000000896f6f8224 */ /* 0x000fe200078e020c */
[----:B------:R-:W-:Y:S04]  /*3660*/  BSSY B1, `(.L_x_79) ;  /* 0x0000006000017945 */ /* 0x000fe80003800000 */
[----:B------:R0:W-:Y:S01]  /*3670*/  @!P0 STG.E.U8 desc[UR36][R6.64+0x29], R111 ;  /* 0x0000296f06008986 */ /* 0x0001e2000c101124 */
[----:B------:R-:W-:Y:S05]  /*3680*/  @P5 BRA `(.L_x_80) ;  /* 0x00000000000c5947 */ /* 0x000fea0003800000 */
[----:B--2---:R-:W1:Y:S02]  /*3690*/  LDG.E.U8 R139, desc[UR36][R8.64+0x30] ;  /* 0x00003024088b7981 */ /* 0x004e64000c1e1100 */
[----:B-1----:R-:W-:-:S05]  /*36a0*/  PRMT R13, R139, 0x8880, RZ ;  /* 0x000088808b0d7816 */ /* 0x002fca00000000ff */
[----:B------:R-:W-:-:S07]  /*36b0*/  IMAD R12, R13, R138, RZ ;  /* 0x0000008a0d0c7224 */ /* 0x000fce00078e02ff */
.L_x_80:
[----:B------:R-:W-:Y:S05]  /*36c0*/  BSYNC B1 ;  /* 0x0000000000017941 */ /* 0x000fea0003800000 */
.L_x_79:
[----:B-1----:R-:W-:Y:S01]  /*36d0*/  @!P5 IMAD R13, R112, R137, R12 ;  /* 0x00000089700dd224 */ /* 0x002fe200078e020c */
[----:B------:R-:W-:Y:S04]  /*36e0*/  BSSY B1, `(.L_x_81) ;  /* 0x0000006000017945 */ /* 0x000fe80003800000 */
[----:B------:R1:W-:Y:S01]  /*36f0*/  @!P5 STG.E.U8 desc[UR36][R4.64+0x30], R13 ;  /* 0x0000300d0400d986 */ /* 0x0003e2000c101124 */
[----:B------:R-:W-:Y:S05]  /*3700*/  @P4 BRA `(.L_x_82) ;  /* 0x00000000000c4947 */ /* 0x000fea0003800000 */
[----:B--2---:R-:W1:Y:S02]  /*3710*/  LDG.E.U8 R139, desc[UR36][R8.64+0x31] ;  /* 0x00003124088b7981 */ /* 0x004e64000c1e1100 */
[----:B-1----:R-:W-:-:S05]  /*3720*/  PRMT R13, R139, 0x8880, RZ ;  /* 0x000088808b0d7816 */ /* 0x002fca00000000ff */
[----:B------:R-:W-:-:S07]  /*3730*/  IMAD R12, R13, R138, RZ ;  /* 0x0000008a0d0c7224 */ /* 0x000fce00078e02ff */
.L_x_82:
[----:B------:R-:W-:Y:S05]  /*3740*/  BSYNC B1 ;  /* 0x0000000000017941 */ /* 0x000fea0003800000 */
.L_x_81:
        /* <DEDUP_REMOVED lines=13> */
.L_x_84:
[----:B------:R-:W-:Y:S05]  /*3820*/  BSYNC B1 ;  /* 0x0000000000017941 */ /* 0x000fea0003800000 */
.L_x_83:
[----:B-1----:R-:W-:Y:S01]  /*3830*/  @!P3 IMAD R13, R114, R137, R12 ;  /* 0x00000089720db224 */ /* 0x002fe200078e020c */
[----:B------:R-:W-:Y:S04]  /*3840*/  BSSY B1, `(.L_x_85) ;  /* 0x0000006000017945 */ /* 0x000fe80003800000 */
[----:B------:R1:W-:Y:S01]  /*3850*/  @!P3 STG.E.U8 desc[UR36][R6.64+0x30], R13 ;  /* 0x0000300d0600b986 */ /* 0x0003e2000c101124 */
[----:B------:R-:W-:Y:S05]  /*3860*/  @P2 BRA `(.L_x_86) ;  /* 0x00000000000c2947 */ /* 0x000fea0003800000 */
[----:B--2---:R-:W1:Y:S02]  /*3870*/  LDG.E.U8 R139, desc[UR36][R10.64+0x31] ;  /* 0x000031240a8b7981 */ /* 0x004e64000c1e1100 */
[----:B-1----:R-:W-:-:S05]  /*3880*/  PRMT R13, R139, 0x8880, RZ ;  /* 0x000088808b0d7816 */ /* 0x002fca00000000ff */
[----:B------:R-:W-:-:S07]  /*3890*/  IMAD R12, R13, R138, RZ ;  /* 0x0000008a0d0c7224 */ /* 0x000fce00078e02ff */
.L_x_86:
[----:B------:R-:W-:Y:S05]  /*38a0*/  BSYNC B1 ;  /* 0x0000000000017941 */ /* 0x000fea0003800000 */
.L_x_85:
[----:B------:R-:W-:Y:S01]  /*38b0*/  @!P2 IMAD R115, R115, R137, R12 ;  /* 0x000000897373a224 */ /* 0x000fe200078e020c */
[----:B------:R-:W-:Y:S04]  /*38c0*/  BSSY B1, `(.L_x_87) ;  /* 0x0000006000017945 */ /* 0x000fe80003800000 */
[----:B------:R0:W-:Y:S01]  /*38d0*/  @!P2 STG.E.U8 desc[UR36][R6.64+0x31], R115 ;  /* 0x000031730600a986 */ /* 0x0001e2000c101124 */
[----:B------:R-:W-:Y:S05]  /*38e0*/  @P5 BRA `(.L_x_88) ;  /* 0x00000000000c5947 */ /* 0x000fea0003800000 */
[----:B--2---:R-:W1:Y:S02]  /*38f0*/  LDG.E.U8 R139, desc[UR36][R8.64+0x38] ;  /* 0x00003824088b7981 */ /* 0x004e64000c1e1100 */
[----:B-1----:R-:W-:-:S05]  /*3900*/  PRMT R13, R139, 0x8880, RZ ;  /* 0x000088808b0d7816 */ /* 0x002fca00000000ff */
[----:B------:R-:W-:-:S07]  /*3910*/  IMAD R12, R13, R138, RZ ;  /* 0x0000008a0d0c7224 */ /* 0x000fce00078e02ff */
.L_x_88:
[----:B------:R-:W-:Y:S05]  /*3920*/  BSYNC B1 ;  /* 0x0000000000017941 */ /* 0x000fea0003800000 */
.L_x_87:
[----:B-1----:R-:W-:Y:S01]  /*3930*/  @!P5 IMAD R13, R116, R137, R12 ;  /* 0x00000089740dd224 */ /* 0x002fe200078e020c */
[----:B------:R-:W-:Y:S04]  /*3940*/  BSSY B1, `(.L_x_89) ;  /* 0x0000006000017945 */ /* 0x000fe80003800000 */
[----:B------:R1:W-:Y:S01]  /*3950*/  @!P5 STG.E.U8 desc[UR36][R4.64+0x38], R13 ;  /* 0x0000380d0400d986 */ /* 0x0003e2000c101124 */
[----:B------:R-:W-:Y:S05]  /*3960*/  @P4 BRA `(.L_x_90) ;  /* 0x00000000000c4947 */ /* 0x000fea0003800000 */
[----:B--2---:R-:W1:Y:S02]  /*3970*/  LDG.E.U8 R139, desc[UR36][R8.64+0x39] ;  /* 0x00003924088b7981 */ /* 0x004e64000c1e1100 */
[----:B-1----:R-:W-:-:S05]  /*3980*/  PRMT R13, R139, 0x8880, RZ ;  /* 0x000088808b0d7816 */ /* 0x002fca00000000ff */
[----:B------:R-:W-:-:S07]  /*3990*/  IMAD R12, R13, R138, RZ ;  /* 0x0000008a0d0c7224 */ /* 0x000fce00078e02ff */
.L_x_90:
[----:B------:R-:W-:Y:S05]  /*39a0*/  BSYNC B1 ;  /* 0x0000000000017941 */ /* 0x000fea0003800000 */
.L_x_89:
        /* <DEDUP_REMOVED lines=13> */
.L_x_92:
[----:B------:R-:W-:Y:S05]  /*3a80*/  BSYNC B1 ;  /* 0x0000000000017941 */ /* 0x000fea0003800000 */
.L_x_91:
[----:B-1----:R-:W-:Y:S01]  /*3a90*/  @!P1 IMAD R13, R118, R137, R12 ;  /* 0x00000089760d9224 */ /* 0x002fe200078e020c */
[----:B------:R-:W-:Y:S04]  /*3aa0*/  BSSY B1, `(.L_x_93) ;  /* 0x0000006000017945 */ /* 0x000fe80003800000 */
[----:B------:R1:W-:Y:S01]  /*3ab0*/  @!P1 STG.E.U8 desc[UR36][R6.64+0x38], R13 ;  /* 0x0000380d06009986 */ /* 0x0003e2000c101124 */
[----:B------:R-:W-:Y:S05]  /*3ac0*/  @P0 BRA `(.L_x_94) ;  /* 0x00000000000c0947 */ /* 0x000fea0003800000 */
[----:B--2---:R-:W1:Y:S02]  /*3ad0*/  LDG.E.U8 R139, desc[UR36][R10.64+0x39] ;  /* 0x000039240a8b7981 */ /* 0x004e64000c1e1100 */
[----:B-1----:R-:W-:-:S05]  /*3ae0*/  PRMT R13, R139, 0x8880, RZ ;  /* 0x000088808b0d7816 */ /* 0x002fca00000000ff */
[----:B------:R-:W-:-:S07]  /*3af0*/  IMAD R12, R13, R138, RZ ;  /* 0x0000008a0d0c7224 */ /* 0x000fce00078e02ff */
.L_x_94:
[----:B------:R-:W-:Y:S05]  /*3b00*/  BSYNC B1 ;  /* 0x0000000000017941 */ /* 0x000fea0003800000 */
.L_x_93:
[----:B------:R-:W-:Y:S01]  /*3b10*/  @!P0 IMAD R119, R119, R137, R12 ;  /* 0x0000008977778224 */ /* 0x000fe200078e020c */
[----:B------:R-:W-:Y:S04]  /*3b20*/  BSSY B1, `(.L_x_95) ;  /* 0x0000006000017945 */ /* 0x000fe80003800000 */
[----:B------:R0:W-:Y:S01]  /*3b30*/  @!P0 STG.E.U8 desc[UR36][R6.64+0x39], R119 ;  /* 0x0000397706008986 */ /* 0x0001e2000c101124 */
[----:B------:R-:W-:Y:S05]  /*3b40*/  @P5 BRA `(.L_x_96) ;  /* 0x00000000000c5947 */ /* 0x000fea0003800000 */
[----:B--2---:R-:W1:Y:S02]  /*3b50*/  LDG.E.U8 R139, desc[UR36][R8.64+0x40] ;  /* 0x00004024088b7981 */ /* 0x004e64000c1e1100 */
[----:B-1----:R-:W-:-:S05]  /*3b60*/  PRMT R13, R139, 0x8880, RZ ;  /* 0x000088808b0d7816 */ /* 0x002fca00000000ff */
[----:B------:R-:W-:-:S07]  /*3b70*/  IMAD R12, R13, R138, RZ ;  /* 0x0000008a0d0c7224 */ /* 0x000fce00078e02ff */
.L_x_96:
[----:B------:R-:W-:Y:S05]  /*3b80*/  BSYNC B1 ;  /* 0x0000000000017941 */ /* 0x000fea0003800000 */
.L_x_95:
[----:B-1----:R-:W-:Y:S01]  /*3b90*/  @!P5 IMAD R13, R88, R137, R12 ;  /* 0x00000089580dd224 */ /* 0x002fe200078e020c */
[----:B------:R-:W-:Y:S04]  /*3ba0*/  BSSY B1, `(.L_x_97) ;  /* 0x0000006000017945 */ /* 0x000fe80003800000 */
[----:B------:R1:W-:Y:S01]  /*3bb0*/  @!P5 STG.E.U8 desc[UR36][R4.64+0x40], R13 ;  /* 0x0000400d0400d986 */ /* 0x0003e2000c101124 */
[----:B------:R-:W-:Y:S05]  /*3bc0*/  @P4 BRA `(.L_x_98) ;  /* 0x00000000000c4947 */ /* 0x000fea0003800000 */
[----:B--2---:R-:W1:Y:S02]  /*3bd0*/  LDG.E.U8 R139, desc[UR36][R8.64+0x41] ;  /* 0x00004124088b7981 */ /* 0x004e64000c1e1100 */
[----:B-1----:R-:W-:-:S05]  /*3be0*/  PRMT R13, R139, 0x8880, RZ ;  /* 0x000088808b0d7816 */ /* 0x002fca00000000ff */
[----:B------:R-:W-:-:S07]  /*3bf0*/  IMAD R12, R13, R138, RZ ;  /* 0x0000008a0d0c7224 */ /* 0x000fce00078e02ff */
.L_x_98:
[----:B------:R-:W-:Y:S05]  /*3c00*/  BSYNC B1 ;  /* 0x0000000000017941 */ /* 0x000fea0003800000 */
.L_x_97:
        /* <DEDUP_REMOVED lines=13> */
.L_x_100:
[----:B------:R-:W-:Y:S05]  /*3ce0*/  BSYNC B1 ;  /* 0x0000000000017941 */ /* 0x000fea0003800000 */
.L_x_99:
[----:B-1----:R-:W-:Y:S01]  /*3cf0*/  @!P3 IMAD R13, R90, R137, R12 ;  /* 0x000000895a0db224 */ /* 0x002fe200078e020c */
[----:B------:R-:W-:Y:S04]  /*3d00*/  BSSY B1, `(.L_x_101) ;  /* 0x0000006000017945 */ /* 0x000fe80003800000 */
[----:B------:R1:W-:Y:S01]  /*3d10*/  @!P3 STG.E.U8 desc[UR36][R6.64+0x40], R13 ;  /* 0x0000400d0600b986 */ /* 0x0003e2000c101124 */
[----:B------:R-:W-:Y:S05]  /*3d20*/  @P2 BRA `(.L_x_102) ;  /* 0x00000000000c2947 */ /* 0x000fea0003800000 */
[----:B--2---:R-:W1:Y:S02]  /*3d30*/  LDG.E.U8 R139, desc[UR36][R10.64+0x41] ;  /* 0x000041240a8b7981 */ /* 0x004e64000c1e1100 */
[----:B-1----:R-:W-:-:S05]  /*3d40*/  PRMT R13, R139, 0x8880, RZ ;  /* 0x000088808b0d7816 */ /* 0x002fca00000000ff */
[----:B------:R-:W-:-:S07]  /*3d50*/  IMAD R12, R13, R138, RZ ;  /* 0x0000008a0d0c7224 */ /* 0x000fce00078e02ff */
.L_x_102:
[----:B------:R-:W-:Y:S05]  /*3d60*/  BSYNC B1 ;  /* 0x0000000000017941 */ /* 0x000fea0003800000 */
.L_x_101:
[----:B------:R-:W-:Y:S01]  /*3d70*/  @!P2 IMAD R91, R91, R137, R12 ;  /* 0x000000895b5ba224 */ /* 0x000fe200078e020c */
[----:B------:R-:W-:Y:S04]  /*3d80*/  BSSY B1, `(.L_x_103) ;  /* 0x0000006000017945 */ /* 0x000fe80003800000 */
[----:B------:R0:W-:Y:S01]  /*3d90*/  @!P2 STG.E.U8 desc[UR36][R6.64+0x41], R91 ;  /* 0x0000415b0600a986 */ /* 0x0001e2000c101124 */
[----:B------:R-:W-:Y:S05]  /*3da0*/  @P5 BRA `(.L_x_104) ;  /* 0x00000000000c5947 */ /* 0x000fea0003800000 */
[----:B--2---:R-:W1:Y:S02]  /*3db0*/  LDG.E.U8 R139, desc[UR36][R8.64+0x48] ;  /* 0x00004824088b7981 */ /* 0x004e64000c1e1100 */
[----:B-1----:R-:W-:-:S05]  /*3dc0*/  PRMT R13, R139, 0x8880, RZ ;  /* 0x000088808b0d7816 */ /* 0x002fca00000000ff */
[----:B------:R-:W-:-:S07]  /*3dd0*/  IMAD R12, R13, R138, RZ ;  /* 0x0000008a0d0c7224 */ /* 0x000fce00078e02ff */
.L_x_104:
[----:B------:R-:W-:Y:S05]  /*3de0*/  BSYNC B1 ;  /* 0x0000000000017941 */ /* 0x000fea0003800000 */
.L_x_103:
[----:B-1----:R-:W-:Y:S01]  /*3df0*/  @!P5 IMAD R13, R92, R137, R12 ;  /* 0x000000895c0dd224 */ /* 0x002fe200078e020c */
[----:B------:R-:W-:Y:S04]  /*3e00*/  BSSY B1, `(.L_x_105) ;  /* 0x0000006000017945 */ /* 0x000fe80003800000 */
[----:B------:R1:W-:Y:S01]  /*3e10*/  @!P5 STG.E.U8 desc[UR36][R4.64+0x48], R13 ;  /* 0x0000480d0400d986 */ /* 0x0003e2000c101124 */
[----:B------:R-:W-:Y:S05]  /*3e20*/  @P4 BRA `(.L_x_106) ;  /* 0x00000000000c4947 */ /* 0x000fea0003800000 */
[----:B--2---:R-:W1:Y:S02]  /*3e30*/  LDG.E.U8 R139, desc[UR36][R8.64+0x49] ;  /* 0x00004924088b7981 */ /* 0x004e64000c1e1100 */
[----:B-1----:R-:W-:-:S05]  /*3e40*/  PRMT R13, R139, 0x8880, RZ ;  /* 0x000088808b0d7816 */ /* 0x002fca00000000ff */
[----:B------:R-:W-:-:S07]  /*3e50*/  IMAD R12, R13, R138, RZ ;  /* 0x0000008a0d0c7224 */ /* 0x000fce00078e02ff */
.L_x_106:
[----:B------:R-:W-:Y:S05]  /*3e60*/  BSYNC B1 ;  /* 0x0000000000017941 */ /* 0x000fea0003800000 */
.L_x_105:
        /* <DEDUP_REMOVED lines=13> */
.L_x_108:
[----:B------:R-:W-:Y:S05]  /*3f40*/  BSYNC B1 ;  /* 0x0000000000017941 */ /* 0x000fea0003800000 */
.L_x_107:
[----:B-1----:R-:W-:Y:S01]  /*3f50*/  @!P1 IMAD R13, R94, R137, R12 ;  /* 0x000000895e0d9224 */ /* 0x002fe200078e020c */
[----:B------:R-:W-:Y:S04]  /*3f60*/  BSSY B1, `(.L_x_109) ;  /* 0x0000006000017945 */ /* 0x000fe80003800000 */
[----:B------:R1:W-:Y:S01]  /*3f70*/  @!P1 STG.E.U8 desc[UR36][R6.64+0x48], R13 ;  /* 0x0000480d06009986 */ /* 0x0003e2000c101124 */
[----:B------:R-:W-:Y:S05]  /*3f80*/  @P0 BRA `(.L_x_110) ;  /* 0x00000000000c0947 */ /* 0x000fea0003800000 */
[----:B--2---:R-:W1:Y:S02]  /*3f90*/  LDG.E.U8 R139, desc[UR36][R10.64+0x49] ;  /* 0x000049240a8b7981 */ /* 0x004e64000c1e1100 */
[----:B-1----:R-:W-:-:S05]  /*3fa0*/  PRMT R13, R139, 0x8880, RZ ;  /* 0x000088808b0d7816 */ /* 0x002fca00000000ff */
[----:B------:R-:W-:-:S07]  /*3fb0*/  IMAD R12, R13, R138, RZ ;  /* 0x0000008a0d0c7224 */ /* 0x000fce00078e02ff */
.L_x_110:
[----:B------:R-:W-:Y:S05]  /*3fc0*/  BSYNC B1 ;  /* 0x0000000000017941 */ /* 0x000fea0003800000 */
.L_x_109:
[----:B------:R-:W-:Y:S01]  /*3fd0*/  @!P0 IMAD R95, R95, R137, R12 ;  /* 0x000000895f5f8224 */ /* 0x000fe200078e020c */
[----:B------:R-:W-:Y:S04]  /*3fe0*/  BSSY B1, `(.L_x_111) ;  /* 0x0000006000017945 */ /* 0x000fe80003800000 */
[----:B------:R0:W-:Y:S01]  /*3ff0*/  @!P0 STG.E.U8 desc[UR36][R6.64+0x49], R95 ;  /* 0x0000495f06008986 */ /* 0x0001e2000c101124 */
[----:B------:R-:W-:Y:S05]  /*4000*/  @P5 BRA `(.L_x_112) ;  /* 0x00000000000c5947 */ /* 0x000fea0003800000 */
[----:B--2---:R-:W1:Y:S02]  /*4010*/  LDG.E.U8 R139, desc[UR36][R8.64+0x50] ;  /* 0x00005024088b7981 */ /* 0x004e64000c1e1100 */
[----:B-1----:R-:W-:-:S05]  /*4020*/  PRMT R13, R139, 0x8880, RZ ;  /* 0x000088808b0d7816 */ /* 0x002fca00000000ff */
[----:B------:R-:W-:-:S07]  /*4030*/  IMAD R12, R13, R138, RZ ;  /* 0x0000008a0d0c7224 */ /* 0x000fce00078e02ff */
.L_x_112:
[----:B------:R-:W-:Y:S05]  /*4040*/  BSYNC B1 ;  /* 0x0000000000017941 */ /* 0x000fea0003800000 */
.L_x_111:
[----:B-1----:R-:W-:Y:S01]  /*4050*/  @!P5 IMAD R13, R96, R137, R12 ;  /* 0x00000089600dd224 */ /* 0x002fe200078e020c */
[----:B------:R-:W-:Y:S04]  /*4060*/  BSSY B1, `(.L_x_113) ;  /* 0x0000006000017945 */ /* 0x000fe80003800000 */
[----:B------:R1:W-:Y:S01]  /*4070*/  @!P5 STG.E.U8 desc[UR36][R4.64+0x50], R13 ;  /* 0x0000500d0400d986 */ /* 0x0003e2000c101124 */
[----:B------:R-:W-:Y:S05]  /*4080*/  @P4 BRA `(.L_x_114) ;  /* 0x00000000000c4947 */ /* 0x000fea0003800000 */
[----:B--2---:R-:W1:Y:S02]  /*4090*/  LDG.E.U8 R139, desc[UR36][R8.64+0x51] ;  /* 0x00005124088b7981 */ /* 0x004e64000c1e1100 */
[----:B-1----:R-:W-:-:S05]  /*40a0*/  PRMT R13, R139, 0x8880, RZ ;  /* 0x000088808b0d7816 */ /* 0x002fca00000000ff */
[----:B------:R-:W-:-:S07]  /*40b0*/  IMAD R12, R13, R138, RZ ;  /* 0x0000008a0d0c7224 */ /* 0x000fce00078e02ff */
.L_x_114:
[----:B------:R-:W-:Y:S05]  /*40c0*/  BSYNC B1 ;  /* 0x0000000000017941 */ /* 0x000fea0003800000 */
.L_x_113:
        /* <DEDUP_REMOVED lines=13> */
.L_x_116:
[----:B------:R-:W-:Y:S05]  /*41a0*/  BSYNC B1 ;  /* 0x0000000000017941 */ /* 0x000fea0003800000 */
.L_x_115:
[----:B-1----:R-:W-:Y:S01]  /*41b0*/  @!P3 IMAD R13, R98, R137, R12 ;  /* 0x00000089620db224 */ /* 0x002fe200078e020c */
[----:B------:R-:W-:Y:S04]  /*41c0*/  BSSY B1, `(.L_x_117) ;  /* 0x0000006000017945 */ /* 0x000fe80003800000 */
[----:B------:R1:W-:Y:S01]  /*41d0*/  @!P3 STG.E.U8 desc[UR36][R6.64+0x50], R13 ;  /* 0x0000500d0600b986 */ /* 0x0003e2000c101124 */
[----:B------:R-:W-:Y:S05]  /*41e0*/  @P2 BRA `(.L_x_118) ;  /* 0x00000000000c2947 */ /* 0x000fea0003800000 */
[----:B--2---:R-:W1:Y:S02]  /*41f0*/  LDG.E.U8 R139, desc[UR36][R10.64+0x51] ;  /* 0x000051240a8b7981 */ /* 0x004e64000c1e1100 */
[----:B-1----:R-:W-:-:S05]  /*4200*/  PRMT R13, R139, 0x8880, RZ ;  /* 0x000088808b0d7816 */ /* 0x002fca00000000ff */
[----:B------:R-:W-:-:S07]  /*4210*/  IMAD R12, R13, R138, RZ ;  /* 0x0000008a0d0c7224 */ /* 0x000fce00078e02ff */
.L_x_118:
[----:B------:R-:W-:Y:S05]  /*4220*/  BSYNC B1 ;  /* 0x0000000000017941 */ /* 0x000fea0003800000 */
.L_x_117:
[----:B------:R-:W-:Y:S01]  /*4230*/  @!P2 IMAD R99, R99, R137, R12 ;  /* 0x000000896363a224 */ /* 0x000fe200078e020c */
[----:B------:R-:W-:Y:S04]  /*4240*/  BSSY B1, `(.L_x_119) ;  /* 0x0000006000017945 */ /* 0x000fe80003800000 */
[----:B------:R0:W-:Y:S01]  /*4250*/  @!P2 STG.E.U8 desc[UR36][R6.64+0x51], R99 ;  /* 0x000051630600a986 */ /* 0x0001e2000c101124 */
[----:B------:R-:W-:Y:S05]  /*4260*/  @P5 BRA `(.L_x_120) ;  /* 0x00000000000c5947 */ /* 0x000fea0003800000 */
[----:B--2---:R-:W1:Y:S02]  /*4270*/  LDG.E.U8 R139, desc[UR36][R8.64+0x58] ;  /* 0x00005824088b7981 */ /* 0x004e64000c1e1100 */
[----:B-1----:R-:W-:-:S05]  /*4280*/  PRMT R13, R139, 0x8880, RZ ;  /* 0x000088808b0d7816 */ /* 0x002fca00000000ff */
[----:B------:R-:W-:-:S07]  /*4290*/  IMAD R12, R13, R138, RZ ;  /* 0x0000008a0d0c7224 */ /* 0x000fce00078e02ff */
.L_x_120:
[----:B------:R-:W-:Y:S05]  /*42a0*/  BSYNC B1 ;  /* 0x0000000000017941 */ /* 0x000fea0003800000 */
.L_x_119:
[----:B-1----:R-:W-:Y:S01]  /*42b0*/  @!P5 IMAD R13, R100, R137, R12 ;  /* 0x00000089640dd224 */ /* 0x002fe200078e020c */
[----:B------:R-:W-:Y:S04]  /*42c0*/  BSSY B1, `(.L_x_121) ;  /* 0x0000006000017945 */ /* 0x000fe80003800000 */
[----:B------:R1:W-:Y:S01]  /*42d0*/  @!P5 STG.E.U8 desc[UR36][R4.64+0x58], R13 ;  /* 0x0000580d0400d986 */ /* 0x0003e2000c101124 */
[----:B------:R-:W-:Y:S05]  /*42e0*/  @P4 BRA `(.L_x_122) ;  /* 0x00000000000c4947 */ /* 0x000fea0003800000 */
[----:B--2---:R-:W1:Y:S02]  /*42f0*/  LDG.E.U8 R139, desc[UR36][R8.64+0x59] ;  /* 0x00005924088b7981 */ /* 0x004e64000c1e1100 */
[----:B-1----:R-:W-:-:S05]  /*4300*/  PRMT R13, R139, 0x8880, RZ ;  /* 0x000088808b0d7816 */ /* 0x002fca00000000ff */
[----:B------:R-:W-:-:S07]  /*4310*/  IMAD R12, R13, R138, RZ ;  /* 0x0000008a0d0c7224 */ /* 0x000fce00078e02ff */
.L_x_122:
[----:B------:R-:W-:Y:S05]  /*4320*/  BSYNC B1 ;  /* 0x0000000000017941 */ /* 0x000fea0003800000 */
.L_x_121:
        /* <DEDUP_REMOVED lines=13> */
.L_x_124:
[----:B------:R-:W-:Y:S05]  /*4400*/  BSYNC B1 ;  /* 0x0000000000017941 */ /* 0x000fea0003800000 */
.L_x_123:
[----:B-1----:R-:W-:Y:S01]  /*4410*/  @!P1 IMAD R13, R102, R137, R12 ;  /* 0x00000089660d9224 */ /* 0x002fe200078e020c */
[----:B------:R-:W-:Y:S04]  /*4420*/  BSSY B1, `(.L_x_125) ;  /* 0x0000006000017945 */ /* 0x000fe80003800000 */
[----:B------:R1:W-:Y:S01]  /*4430*/  @!P1 STG.E.U8 desc[UR36][R6.64+0x58], R13 ;  /* 0x0000580d06009986 */ /* 0x0003e2000c101124 */
[----:B------:R-:W-:Y:S05]  /*4440*/  @P0 BRA `(.L_x_126) ;  /* 0x00000000000c0947 */ /* 0x000fea0003800000 */
[----:B--2---:R-:W1:Y:S02]  /*4450*/  LDG.E.U8 R139, desc[UR36][R10.64+0x59] ;  /* 0x000059240a8b7981 */ /* 0x004e64000c1e1100 */
[----:B-1----:R-:W-:-:S05]  /*4460*/  PRMT R13, R139, 0x8880, RZ ;  /* 0x000088808b0d7816 */ /* 0x002fca00000000ff */
[----:B------:R-:W-:-:S07]  /*4470*/  IMAD R12, R13, R138, RZ ;  /* 0x0000008a0d0c7224 */ /* 0x000fce00078e02ff */
.L_x_126:
[----:B------:R-:W-:Y:S05]  /*4480*/  BSYNC B1 ;  /* 0x0000000000017941 */ /* 0x000fea0003800000 */
.L_x_125:
[----:B------:R-:W-:Y:S01]  /*4490*/  @!P0 IMAD R103, R103, R137, R12 ;  /* 0x0000008967678224 */ /* 0x000fe200078e020c */
[----:B------:R-:W-:Y:S04]  /*44a0*/  BSSY B1, `(.L_x_127) ;  /* 0x0000006000017945 */ /* 0x000fe80003800000 */
[----:B------:R0:W-:Y:S01]  /*44b0*/  @!P0 STG.E.U8 desc[UR36][R6.64+0x59], R103 ;  /* 0x0000596706008986 */ /* 0x0001e2000c101124 */
[----:B------:R-:W-:Y:S05]  /*44c0*/  @P5 BRA `(.L_x_128) ;  /* 0x00000000000c5947 */ /* 0x000fea0003800000 */
[----:B--2---:R-:W1:Y:S02]  /*44d0*/  LDG.E.U8 R139, desc[UR36][R8.64+0x60] ;  /* 0x00006024088b7981 */ /* 0x004e64000c1e1100 */
[----:B-1----:R-:W-:-:S05]  /*44e0*/  PRMT R13, R139, 0x8880, RZ ;  /* 0x000088808b0d7816 */ /* 0x002fca00000000ff */
[----:B------:R-:W-:-:S07]  /*44f0*/  IMAD R12, R13, R138, RZ ;  /* 0x0000008a0d0c7224 */ /* 0x000fce00078e02ff */
.L_x_128:
[----:B------:R-:W-:Y:S05]  /*4500*/  BSYNC B1 ;  /* 0x0000000000017941 */ /* 0x000fea0003800000 */
.L_x_127:
[----:B-1----:R-:W-:Y:S01]  /*4510*/  @!P5 IMAD R13, R72, R137, R12 ;  /* 0x00000089480dd224 */ /* 0x002fe200078e020c */
[----:B------:R-:W-:Y:S04]  /*4520*/  BSSY B1, `(.L_x_129) ;  /* 0x0000006000017945 */ /* 0x000fe80003800000 */
[----:B------:R1:W-:Y:S01]  /*4530*/  @!P5 STG.E.U8 desc[UR36][R4.64+0x60], R13 ;  /* 0x0000600d0400d986 */ /* 0x0003e2000c101124 */
[----:B------:R-:W-:Y:S05]  /*4540*/  @P4 BRA `(.L_x_130) ;  /* 0x00000000000c4947 */ /* 0x000fea0003800000 */
[----:B--2---:R-:W1:Y:S02]  /*4550*/  LDG.E.U8 R139, desc[UR36][R8.64+0x61] ;  /* 0x00006124088b7981 */ /* 0x004e64000c1e1100 */
[----:B-1----:R-:W-:-:S05]  /*4560*/  PRMT R13, R139, 0x8880, RZ ;  /* 0x000088808b0d7816 */ /* 0x002fca00000000ff */
[----:B------:R-:W-:-:S07]  /*4570*/  IMAD R12, R13, R138, RZ ;  /* 0x0000008a0d0c7224 */ /* 0x000fce00078e02ff */
.L_x_130:
[----:B------:R-:W-:Y:S05]  /*4580*/  BSYNC B1 ;  /* 0x0000000000017941 */ /* 0x000fea0003800000 */
.L_x_129:
        /* <DEDUP_REMOVED lines=13> */
.L_x_132:
[----:B------:R-:W-:Y:S05]  /*4660*/  BSYNC B1 ;  /* 0x0000000000017941 */ /* 0x000fea0003800000 */
.L_x_131:
[----:B-1----:R-:W-:Y:S01]  /*4670*/  @!P3 IMAD R13, R74, R137, R12 ;  /* 0x000000894a0db224 */ /* 0x002fe200078e020c */
[----:B------:R-:W-:Y:S04]  /*4680*/  BSSY B1, `(.L_x_133) ;  /* 0x0000006000017945 */ /* 0x000fe80003800000 */
[----:B------:R1:W-:Y:S01]  /*4690*/  @!P3 STG.E.U8 desc[UR36][R6.64+0x60], R13 ;  /* 0x0000600d0600b986 */ /* 0x0003e2000c101124 */
[----:B------:R-:W-:Y:S05]  /*46a0*/  @P2 BRA `(.L_x_134) ;  /* 0x00000000000c2947 */ /* 0x000fea0003800000 */
[----:B--2---:R-:W1:Y:S02]  /*46b0*/  LDG.E.U8 R139, desc[UR36][R10.64+0x61] ;  /* 0x000061240a8b7981 */ /* 0x004e64000c1e1100 */
[----:B-1----:R-:W-:-:S05]  /*46c0*/  PRMT R13, R139, 0x8880, RZ ;  /* 0x000088808b0d7816 */ /* 0x002fca00000000ff */
[----:B------:R-:W-:-:S07]  /*46d0*/  IMAD R12, R13, R138, RZ ;  /* 0x0000008a0d0c7224 */ /* 0x000fce00078e02ff */
.L_x_134:
[----:B------:R-:W-:Y:S05]  /*46e0*/  BSYNC B1 ;  /* 0x0000000000017941 */ /* 0x000fea0003800000 */
.L_x_133:
[----:B------:R-:W-:Y:S01]  /*46f0*/  @!P2 IMAD R75, R75, R137, R12 ;  /* 0x000000894b4ba224 */ /* 0x000fe200078e020c */
[----:B------:R-:W-:Y:S04]  /*4700*/  BSSY B1, `(.L_x_135) ;  /* 0x0000006000017945 */ /* 0x000fe80003800000 */
[----:B------:R0:W-:Y:S01]  /*4710*/  @!P2 STG.E.U8 desc[UR36][R6.64+0x61], R75 ;  /* 0x0000614b0600a986 */ /* 0x0001e2000c101124 */
[----:B------:R-:W-:Y:S05]  /*4720*/  @P5 BRA `(.L_x_136) ;  /* 0x00000000000c5947 */ /* 0x000fea0003800000 */
[----:B--2---:R-:W1:Y:S02]  /*4730*/  LDG.E.U8 R139, desc[UR36][R8.64+0x68] ;  /* 0x00006824088b7981 */ /* 0x004e64000c1e1100 */
[----:B-1----:R-:W-:-:S05]  /*4740*/  PRMT R13, R139, 0x8880, RZ ;  /* 0x000088808b0d7816 */ /* 0x002fca00000000ff */
[----:B------:R-:W-:-:S07]  /*4750*/  IMAD R12, R13, R138, RZ ;  /* 0x0000008a0d0c7224 */ /* 0x000fce00078e02ff */
.L_x_136:
[----:B------:R-:W-:Y:S05]  /*4760*/  BSYNC B1 ;  /* 0x0000000000017941 */ /* 0x000fea0003800000 */
.L_x_135:
[----:B-1----:R-:W-:Y:S01]  /*4770*/  @!P5 IMAD R13, R76, R137, R12 ;  /* 0x000000894c0dd224 */ /* 0x002fe200078e020c */
[----:B------:R-:W-:Y:S04]  /*4780*/  BSSY B1, `(.L_x_137) ;  /* 0x0000006000017945 */ /* 0x000fe80003800000 */
[----:B------:R1:W-:Y:S01]  /*4790*/  @!P5 STG.E.U8 desc[UR36][R4.64+0x68], R13 ;  /* 0x0000680d0400d986 */ /* 0x0003e2000c101124 */
[----:B------:R-:W-:Y:S05]  /*47a0*/  @P4 BRA `(.L_x_138) ;  /* 0x00000000000c4947 */ /* 0x000fea0003800000 */
[----:B--2---:R-:W1:Y:S02]  /*47b0*/  LDG.E.U8 R139, desc[UR36][R8.64+0x69] ;  /* 0x00006924088b7981 */ /* 0x004e64000c1e1100 */
[----:B-1----:R-:W-:-:S05]  /*47c0*/  PRMT R13, R139, 0x8880, RZ ;  /* 0x000088808b0d7816 */ /* 0x002fca00000000ff */
[----:B------:R-:W-:-:S07]  /*47d0*/  IMAD R12, R13, R138, RZ ;  /* 0x0000008a0d0c7224 */ /* 0x000fce00078e02ff */
.L_x_138:
[----:B------:R-:W-:Y:S05]  /*47e0*/  BSYNC B1 ;  /* 0x0000000000017941 */ /* 0x000fea0003800000 */
.L_x_137:
        /* <DEDUP_REMOVED lines=13> */
.L_x_140:
[----:B------:R-:W-:Y:S05]  /*48c0*/  BSYNC B1 ;  /* 0x0000000000017941 */ /* 0x000fea0003800000 */
.L_x_139:
[----:B-1----:R-:W-:Y:S01]  /*48d0*/  @!P1 IMAD R13, R78, R137, R12 ;  /* 0x000000894e0d9224 */ /* 0x002fe200078e020c */
[----:B------:R-:W-:Y:S04]  /*48e0*/  BSSY B1, `(.L_x_141) ;  /* 0x0000006000017945 */ /* 0x000fe80003800000 */
[----:B------:R1:W-:Y:S01]  /*48f0*/  @!P1 STG.E.U8 desc[UR36][R6.64+0x68], R13 ;  /* 0x0000680d06009986 */ /* 0x0003e2000c101124 */
[----:B------:R-:W-:Y:S05]  /*4900*/  @P0 BRA `(.L_x_142) ;  /* 0x00000000000c0947 */ /* 0x000fea0003800000 */
[----:B--2---:R-:W1:Y:S02]  /*4910*/  LDG.E.U8 R139, desc[UR36][R10.64+0x69] ;  /* 0x000069240a8b7981 */ /* 0x004e64000c1e1100 */
[----:B-1----:R-:W-:-:S05]  /*4920*/  PRMT R13, R139, 0x8880, RZ ;  /* 0x000088808b0d7816 */ /* 0x002fca00000000ff */
[----:B------:R-:W-:-:S07]  /*4930*/  IMAD R12, R13, R138, RZ ;  /* 0x0000008a0d0c7224 */ /* 0x000fce00078e02ff */
.L_x_142:
[----:B------:R-:W-:Y:S05]  /*4940*/  BSYNC B1 ;  /* 0x0000000000017941 */ /* 0x000fea0003800000 */
.L_x_141:
[----:B------:R-:W-:Y:S01]  /*4950*/  @!P0 IMAD R79, R79, R137, R12 ;  /* 0x000000894f4f8224 */ /* 0x000fe200078e020c */
[----:B------:R-:W-:Y:S04]  /*4960*/  BSSY B1, `(.L_x_143) ;  /* 0x0000006000017945 */ /* 0x000fe80003800000 */
[----:B------:R0:W-:Y:S01]  /*4970*/  @!P0 STG.E.U8 desc[UR36][R6.64+0x69], R79 ;  /* 0x0000694f06008986 */ /* 0x0001e2000c101124 */
[----:B------:R-:W-:Y:S05]  /*4980*/  @P5 BRA `(.L_x_144) ;  /* 0x00000000000c5947 */ /* 0x000fea0003800000 */
[----:B--2---:R-:W1:Y:S02]  /*4990*/  LDG.E.U8 R139, desc[UR36][R8.64+0x70] ;  /* 0x00007024088b7981 */ /* 0x004e64000c1e1100 */
[----:B-1----:R-:W-:-:S05]  /*49a0*/  PRMT R13, R139, 0x8880, RZ ;  /* 0x000088808b0d7816 */ /* 0x002fca00000000ff */
[----:B------:R-:W-:-:S07]  /*49b0*/  IMAD R12, R13, R138, RZ ;  /* 0x0000008a0d0c7224 */ /* 0x000fce00078e02ff */
.L_x_144:
[----:B------:R-:W-:Y:S05]  /*49c0*/  BSYNC B1 ;  /* 0x0000000000017941 */ /* 0x000fea0003800000 */
.L_x_143:
[----:B-1----:R-:W-:Y:S01]  /*49d0*/  @!P5 IMAD R13, R80, R137, R12 ;  /* 0x00000089500dd224 */ /* 0x002fe200078e020c */
[----:B------:R-:W-:Y:S04]  /*49e0*/  BSSY B1, `(.L_x_145) ;  /* 0x0000006000017945 */ /* 0x000fe80003800000 */
[----:B------:R1:W-:Y:S01]  /*49f0*/  @!P5 STG.E.U8 desc[UR36][R4.64+0x70], R13 ;  /* 0x0000700d0400d986 */ /* 0x0003e2000c101124 */
[----:B------:R-:W-:Y:S05]  /*4a00*/  @P4 BRA `(.L_x_146) ;  /* 0x00000000000c4947 */ /* 0x000fea0003800000 */
[----:B--2---:R-:W1:Y:S02]  /*4a10*/  LDG.E.U8 R139, desc[UR36][R8.64+0x71] ;  /* 0x00007124088b7981 */ /* 0x004e64000c1e1100 */
[----:B-1----:R-:W-:-:S05]  /*4a20*/  PRMT R13, R139, 0x8880, RZ ;  /* 0x000088808b0d7816 */ /* 0x002fca00000000ff */
[----:B------:R-:W-:-:S07]  /*4a30*/  IMAD R12, R13, R138, RZ ;  /* 0x0000008a0d0c7224 */ /* 0x000fce00078e02ff */
.L_x_146:
[----:B------:R-:W-:Y:S05]  /*4a40*/  BSYNC B1 ;  /* 0x0000000000017941 */ /* 0x000fea0003800000 */
.L_x_145:
        /* <DEDUP_REMOVED lines=13> */
.L_x_148:
[----:B------:R-:W-:Y:S05]  /*4b20*/  BSYNC B1 ;  /* 0x0000000000017941 */ /* 0x000fea0003800000 */
.L_x_147:
[----:B-1----:R-:W-:Y:S01]  /*4b30*/  @!P3 IMAD R13, R82, R137, R12 ;  /* 0x00000089520db224 */ /* 0x002fe200078e020c */
[----:B------:R-:W-:Y:S04]  /*4b40*/  BSSY B1, `(.L_x_149) ;  /* 0x0000006000017945 */ /* 0x000fe80003800000 */
[----:B------:R1:W-:Y:S01]  /*4b50*/  @!P3 STG.E.U8 desc[UR36][R6.64+0x70], R13 ;  /* 0x0000700d0600b986 */ /* 0x0003e2000c101124 */
[----:B------:R-:W-:Y:S05]  /*4b60*/  @P2 BRA `(.L_x_150) ;  /* 0x00000000000c2947 */ /* 0x000fea0003800000 */
[----:B--2---:R-:W1:Y:S02]  /*4b70*/  LDG.E.U8 R139, desc[UR36][R10.64+0x71] ;  /* 0x000071240a8b7981 */ /* 0x004e64000c1e1100 */
[----:B-1----:R-:W-:-:S05]  /*4b80*/  PRMT R13, R139, 0x8880, RZ ;  /* 0x000088808b0d7816 */ /* 0x002fca00000000ff */
[----:B------:R-:W-:-:S07]  /*4b90*/  IMAD R12, R13, R138, RZ ;  /* 0x0000008a0d0c7224 */ /* 0x000fce00078e02ff */
.L_x_150:
[----:B------:R-:W-:Y:S05]  /*4ba0*/  BSYNC B1 ;  /* 0x0000000000017941 */ /* 0x000fea0003800000 */
.L_x_149:
[----:B------:R-:W-:Y:S01]  /*4bb0*/  @!P2 IMAD R83, R83, R137, R12 ;  /* 0x000000895353a224 */ /* 0x000fe200078e020c */
[----:B------:R-:W-:Y:S04]  /*4bc0*/  BSSY B1, `(.L_x_151) ;  /* 0x0000006000017945 */ /* 0x000fe80003800000 */
[----:B------:R0:W-:Y:S01]  /*4bd0*/  @!P2 STG.E.U8 desc[UR36][R6.64+0x71], R83 ;  /* 0x000071530600a986 */ /* 0x0001e2000c101124 */
[----:B------:R-:W-:Y:S05]  /*4be0*/  @P5 BRA `(.L_x_152) ;  /* 0x00000000000c5947 */ /* 0x000fea0003800000 */
[----:B--2---:R-:W1:Y:S02]  /*4bf0*/  LDG.E.U8 R139, desc[UR36][R8.64+0x78] ;  /* 0x00007824088b7981 */ /* 0x004e64000c1e1100 */
[----:B-1----:R-:W-:-:S05]  /*4c00*/  PRMT R13, R139, 0x8880, RZ ;  /* 0x000088808b0d7816 */ /* 0x002fca00000000ff */
[----:B------:R-:W-:-:S07]  /*4c10*/  IMAD R12, R13, R138, RZ ;  /* 0x0000008a0d0c7224 */ /* 0x000fce00078e02ff */
.L_x_152:
[----:B------:R-:W-:Y:S05]  /*4c20*/  BSYNC B1 ;  /* 0x0000000000017941 */ /* 0x000fea0003800000 */
.L_x_151:
[----:B-1----:R-:W-:Y:S01]  /*4c30*/  @!P5 IMAD R13, R84, R137, R12 ;  /* 0x00000089540dd224 */ /* 0x002fe200078e020c */
[----:B------:R-:W-:Y:S04]  /*4c40*/  BSSY B1, `(.L_x_153) ;  /* 0x0000006000017945 */ /* 0x000fe80003800000 */
[----:B------:R1:W-:Y:S01]  /*4c50*/  @!P5 STG.E.U8 desc[UR36][R4.64+0x78], R13 ;  /* 0x0000780d0400d986 */ /* 0x0003e2000c101124 */
[----:B------:R-:W-:Y:S05]  /*4c60*/  @P4 BRA `(.L_x_154) ;  /* 0x00000000000c4947 */ /* 0x000fea0003800000 */
[----:B--2---:R-:W1:Y:S02]  /*4c70*/  LDG.E.U8 R139, desc[UR36][R8.64+0x79] ;  /* 0x00007924088b7981 */ /* 0x004e64000c1e1100 */
[----:B-1----:R-:W-:-:S05]  /*4c80*/  PRMT R13, R139, 0x8880, RZ ;  /* 0x000088808b0d7816 */ /* 0x002fca00000000ff */
[----:B------:R-:W-:-:S07]  /*4c90*/  IMAD R12, R13, R138, RZ ;  /* 0x0000008a0d0c7224 */ /* 0x000fce00078e02ff */
.L_x_154:
[----:B------:R-:W-:Y:S05]  /*4ca0*/  BSYNC B1 ;  /* 0x0000000000017941 */ /* 0x000fea0003800000 */
.L_x_153:
        /* <DEDUP_REMOVED lines=13> */
.L_x_156:
[----:B------:R-:W-:Y:S05]  /*4d80*/  BSYNC B1 ;  /* 0x0000000000017941 */ /* 0x000fea0003800000 */
.L_x_155:
[----:B-1----:R-:W-:Y:S01]  /*4d90*/  @!P1 IMAD R13, R86, R137, R12 ;  /* 0x00000089560d9224 */ /* 0x002fe200078e020c */
[----:B------:R-:W-:Y:S04]  /*4da0*/  BSSY B1, `(.L_x_157) ;  /* 0x0000006000017945 */ /* 0x000fe80003800000 */
[----:B------:R1:W-:Y:S01]  /*4db0*/  @!P1 STG.E.U8 desc[UR36][R6.64+0x78], R13 ;  /* 0x0000780d06009986 */ /* 0x0003e2000c101124 */
[----:B------:R-:W-:Y:S05]  /*4dc0*/  @P0 BRA `(.L_x_158) ;  /* 0x00000000000c0947 */ /* 0x000fea0003800000 */
[----:B--2---:R-:W1:Y:S02]  /*4dd0*/  LDG.E.U8 R139, desc[UR36][R10.64+0x79] ;  /* 0x000079240a8b7981 */ /* 0x004e64000c1e1100 */
[----:B-1----:R-:W-:-:S05]  /*4de0*/  PRMT R13, R139, 0x8880, RZ ;  /* 0x000088808b0d7816 */ /* 0x002fca00000000ff */
[----:B------:R-:W-:-:S07]  /*4df0*/  IMAD R12, R13, R138, RZ ;  /* 0x0000008a0d0c7224 */ /* 0x000fce00078e02ff */
.L_x_158:
[----:B------:R-:W-:Y:S05]  /*4e00*/  BSYNC B1 ;  /* 0x0000000000017941 */ /* 0x000fea0003800000 */
.L_x_157:
[----:B------:R-:W-:Y:S01]  /*4e10*/  @!P0 IMAD R87, R87, R137, R12 ;  /* 0x0000008957578224 */ /* 0x000fe200078e020c */
[----:B------:R-:W-:Y:S04]  /*4e20*/  BSSY B1, `(.L_x_159) ;  /* 0x0000006000017945 */ /* 0x000fe80003800000 */
[----:B------:R0:W-:Y:S01]  /*4e30*/  @!P0 STG.E.U8 desc[UR36][R6.64+0x79], R87 ;  /* 0x0000795706008986 */ /* 0x0001e2000c101124 */
[----:B------:R-:W-:Y:S05]  /*4e40*/  @P5 BRA `(.L_x_160) ;  /* 0x00000000000c5947 */ /* 0x000fea0003800000 */
[----:B--2---:R-:W1:Y:S02]  /*4e50*/  LDG.E.U8 R139, desc[UR36][R8.64+0x80] ;  /* 0x00008024088b7981 */ /* 0x004e64000c1e1100 */
[----:B-1----:R-:W-:-:S05]  /*4e60*/  PRMT R13, R139, 0x8880, RZ ;  /* 0x000088808b0d7816 */ /* 0x002fca00000000ff */
[----:B------:R-:W-:-:S07]  /*4e70*/  IMAD R12, R13, R138, RZ ;  /* 0x0000008a0d0c7224 */ /* 0x000fce00078e02ff */
.L_x_160:
[----:B------:R-:W-:Y:S05]  /*4e80*/  BSYNC B1 ;  /* 0x0000000000017941 */ /* 0x000fea0003800000 */
.L_x_159:
[----:B-1----:R-:W-:Y:S01]  /*4e90*/  @!P5 IMAD R13, R56, R137, R12 ;  /* 0x00000089380dd224 */ /* 0x002fe200078e020c */
[----:B------:R-:W-:Y:S04]  /*4ea0*/  BSSY B1, `(.L_x_161) ;  /* 0x0000006000017945 */ /* 0x000fe80003800000 */
[----:B------:R1:W-:Y:S01]  /*4eb0*/  @!P5 STG.E.U8 desc[UR36][R4.64+0x80], R13 ;  /* 0x0000800d0400d986 */ /* 0x0003e2000c101124 */
[----:B------:R-:W-:Y:S05]  /*4ec0*/  @P4 BRA `(.L_x_162) ;  /* 0x00000000000c4947 */ /* 0x000fea0003800000 */
[----:B--2---:R-:W1:Y:S02]  /*4ed0*/  LDG.E.U8 R139, desc[UR36][R8.64+0x81] ;  /* 0x00008124088b7981 */ /* 0x004e64000c1e1100 */
[----:B-1----:R-:W-:-:S05]  /*4ee0*/  PRMT R13, R139, 0x8880, RZ ;  /* 0x000088808b0d7816 */ /* 0x002fca00000000ff */
[----:B------:R-:W-:-:S07]  /*4ef0*/  IMAD R12, R13, R138, RZ ;  /* 0x0000008a0d0c7224 */ /* 0x000fce00078e02ff */
.L_x_162:
[----:B------:R-:W-:Y:S05]  /*4f00*/  BSYNC B1 ;  /* 0x0000000000017941 */ /* 0x000fea0003800000 */
.L_x_161:
        /* <DEDUP_REMOVED lines=13> */
.L_x_164:
[----:B------:R-:W-:Y:S05]  /*4fe0*/  BSYNC B1 ;  /* 0x0000000000017941 */ /* 0x000fea0003800000 */
.L_x_163:
[----:B-1----:R-:W-:Y:S01]  /*4ff0*/  @!P3 IMAD R13, R58, R137, R12 ;  /* 0x000000893a0db224 */ /* 0x002fe200078e020c */
[----:B------:R-:W-:Y:S04]  /*5000*/  BSSY B1, `(.L_x_165) ;  /* 0x0000006000017945 */ /* 0x000fe80003800000 */
[----:B------:R1:W-:Y:S01]  /*5010*/  @!P3 STG.E.U8 desc[UR36][R6.64+0x80], R13 ;  /* 0x0000800d0600b986 */ /* 0x0003e2000c101124 */
[----:B------:R-:W-:Y:S05]  /*5020*/  @P2 BRA `(.L_x_166) ;  /* 0x00000000000c2947 */ /* 0x000fea0003800000 */
[----:B--2---:R-:W1:Y:S02]  /*5030*/  LDG.E.U8 R139, desc[UR36][R10.64+0x81] ;  /* 0x000081240a8b7981 */ /* 0x004e64000c1e1100 */
[----:B-1----:R-:W-:-:S05]  /*5040*/  PRMT R13, R139, 0x8880, RZ ;  /* 0x000088808b0d7816 */ /* 0x002fca00000000ff */
[----:B------:R-:W-:-:S07]  /*5050*/  IMAD R12, R13, R138, RZ ;  /* 0x0000008a0d0c7224 */ /* 0x000fce00078e02ff */
.L_x_166:
[----:B------:R-:W-:Y:S05]  /*5060*/  BSYNC B1 ;  /* 0x0000000000017941 */ /* 0x000fea0003800000 */
.L_x_165:
[----:B------:R-:W-:Y:S01]  /*5070*/  @!P2 IMAD R59, R59, R137, R12 ;  /* 0x000000893b3ba224 */ /* 0x000fe200078e020c */
[----:B------:R-:W-:Y:S04]  /*5080*/  BSSY B1, `(.L_x_167) ;  /* 0x0000006000017945 */ /* 0x000fe80003800000 */
[----:B------:R0:W-:Y:S01]  /*5090*/  @!P2 STG.E.U8 desc[UR36][R6.64+0x81], R59 ;  /* 0x0000813b0600a986 */ /* 0x0001e2000c101124 */
[----:B------:R-:W-:Y:S05]  /*50a0*/  @P5 BRA `(.L_x_168) ;  /* 0x00000000000c5947 */ /* 0x000fea0003800000 */
[----:B--2---:R-:W1:Y:S02]  /*50b0*/  LDG.E.U8 R139, desc[UR36][R8.64+0x88] ;  /* 0x00008824088b7981 */ /* 0x004e64000c1e1100 */
[----:B-1----:R-:W-:-:S05]  /*50c0*/  PRMT R13, R139, 0x8880, RZ ;  /* 0x000088808b0d7816 */ /* 0x002fca00000000ff */
[----:B------:R-:W-:-:S07]  /*50d0*/  IMAD R12, R13, R138, RZ ;  /* 0x0000008a0d0c7224 */ /* 0x000fce00078e02ff */
.L_x_168:
[----:B------:R-:W-:Y:S05]  /*50e0*/  BSYNC B1 ;  /* 0x0000000000017941 */ /* 0x000fea0003800000 */
.L_x_167:
[----:B-1----:R-:W-:Y:S01]  /*50f0*/  @!P5 IMAD R13, R60, R137, R12 ;  /* 0x000000893c0dd224 */ /* 0x002fe200078e020c */
[----:B------:R-:W-:Y:S04]  /*5100*/  BSSY B1, `(.L_x_169) ;  /* 0x0000006000017945 */ /* 0x000fe80003800000 */
[----:B------:R1:W-:Y:S01]  /*5110*/  @!P5 STG.E.U8 desc[UR36][R4.64+0x88], R13 ;  /* 0x0000880d0400d986 */ /* 0x0003e2000c101124 */
[----:B------:R-:W-:Y:S05]  /*5120*/  @P4 BRA `(.L_x_170) ;  /* 0x00000000000c4947 */ /* 0x000fea0003800000 */
[----:B--2---:R-:W1:Y:S02]  /*5130*/  LDG.E.U8 R139, desc[UR36][R8.64+0x89] ;  /* 0x00008924088b7981 */ /* 0x004e64000c1e1100 */
[----:B-1----:R-:W-:-:S05]  /*5140*/  PRMT R13, R139, 0x8880, RZ ;  /* 0x000088808b0d7816 */ /* 0x002fca00000000ff */
[----:B------:R-:W-:-:S07]  /*5150*/  IMAD R12, R13, R138, RZ ;  /* 0x0000008a0d0c7224 */ /* 0x000fce00078e02ff */
.L_x_170:
[----:B------:R-:W-:Y:S05]  /*5160*/  BSYNC B1 ;  /* 0x0000000000017941 */ /* 0x000fea0003800000 */
.L_x_169:
        /* <DEDUP_REMOVED lines=13> */
.L_x_172:
[----:B------:R-:W-:Y:S05]  /*5240*/  BSYNC B1 ;  /* 0x0000000000017941 */ /* 0x000fea0003800000 */
.L_x_171:
[----:B-1----:R-:W-:Y:S01]  /*5250*/  @!P1 IMAD R13, R62, R137, R12 ;  /* 0x000000893e0d9224 */ /* 0x002fe200078e020c */
[----:B------:R-:W-:Y:S04]  /*5260*/  BSSY B1, `(.L_x_173) ;  /* 0x0000006000017945 */ /* 0x000fe80003800000 */
[----:B------:R1:W-:Y:S01]  /*5270*/  @!P1 STG.E.U8 desc[UR36][R6.64+0x88], R13 ;  /* 0x0000880d06009986 */ /* 0x0003e2000c101124 */
[----:B------:R-:W-:Y:S05]  /*5280*/  @P0 BRA `(.L_x_174) ;  /* 0x00000000000c0947 */ /* 0x000fea0003800000 */
[----:B--2---:R-:W1:Y:S02]  /*5290*/  LDG.E.U8 R139, desc[UR36][R10.64+0x89] ;  /* 0x000089240a8b7981 */ /* 0x004e64000c1e1100 */
[----:B-1----:R-:W-:-:S05]  /*52a0*/  PRMT R13, R139, 0x8880, RZ ;  /* 0x000088808b0d7816 */ /* 0x002fca00000000ff */
[----:B------:R-:W-:-:S07]  /*52b0*/  IMAD R12, R13, R138, RZ ;  /* 0x0000008a0d0c7224 */ /* 0x000fce00078e02ff */
.L_x_174:
[----:B------:R-:W-:Y:S05]  /*52c0*/  BSYNC B1 ;  /* 0x0000000000017941 */ /* 0x000fea0003800000 */
.L_x_173:
[----:B------:R-:W-:Y:S01]  /*52d0*/  @!P0 IMAD R63, R63, R137, R12 ;  /* 0x000000893f3f8224 */ /* 0x000fe200078e020c */
[----:B------:R-:W-:Y:S04]  /*52e0*/  BSSY B1, `(.L_x_175) ;  /* 0x0000006000017945 */ /* 0x000fe80003800000 */
[----:B------:R0:W-:Y:S01]  /*52f0*/  @!P0 STG.E.U8 desc[UR36][R6.64+0x89], R63 ;  /* 0x0000893f06008986 */ /* 0x0001e2000c101124 */
[----:B------:R-:W-:Y:S05]  /*5300*/  @P5 BRA `(.L_x_176) ;  /* 0x00000000000c5947 */ /* 0x000fea0003800000 */
[----:B--2---:R-:W1:Y:S02]  /*5310*/  LDG.E.U8 R139, desc[UR36][R8.64+0x90] ;  /* 0x00009024088b7981 */ /* 0x004e64000c1e1100 */
[----:B-1----:R-:W-:-:S05]  /*5320*/  PRMT R13, R139, 0x8880, RZ ;  /* 0x000088808b0d7816 */ /* 0x002fca00000000ff */
[----:B------:R-:W-:-:S07]  /*5330*/  IMAD R12, R13, R138, RZ ;  /* 0x0000008a0d0c7224 */ /* 0x000fce00078e02ff */
.L_x_176:
[----:B------:R-:W-:Y:S05]  /*5340*/  BSYNC B1 ;  /* 0x0000000000017941 */ /* 0x000fea0003800000 */
.L_x_175:
[----:B-1----:R-:W-:Y:S01]  /*5350*/  @!P5 IMAD R13, R64, R137, R12 ;  /* 0x00000089400dd224 */ /* 0x002fe200078e020c */
[----:B------:R-:W-:Y:S04]  /*5360*/  BSSY B1, `(.L_x_177) ;  /* 0x0000006000017945 */ /* 0x000fe80003800000 */
[----:B------:R1:W-:Y:S01]  /*5370*/  @!P5 STG.E.U8 desc[UR36][R4.64+0x90], R13 ;  /* 0x0000900d0400d986 */ /* 0x0003e2000c101124 */
[----:B------:R-:W-:Y:S05]  /*5380*/  @P4 BRA `(.L_x_178) ;  /* 0x00000000000c4947 */ /* 0x000fea0003800000 */
[----:B--2---:R-:W1:Y:S02]  /*5390*/  LDG.E.U8 R139, desc[UR36][R8.64+0x91] ;  /* 0x00009124088b7981 */ /* 0x004e64000c1e1100 */
[----:B-1----:R-:W-:-:S05]  /*53a0*/  PRMT R13, R139, 0x8880, RZ ;  /* 0x000088808b0d7816 */ /* 0x002fca00000000ff */
[----:B------:R-:W-:-:S07]  /*53b0*/  IMAD R12, R13, R138, RZ ;  /* 0x0000008a0d0c7224 */ /* 0x000fce00078e02ff */
.L_x_178:
[----:B------:R-:W-:Y:S05]  /*53c0*/  BSYNC B1 ;  /* 0x0000000000017941 */ /* 0x000fea0003800000 */
.L_x_177:
        /* <DEDUP_REMOVED lines=13> */
.L_x_180:
[----:B------:R-:W-:Y:S05]  /*54a0*/  BSYNC B1 ;  /* 0x0000000000017941 */ /* 0x000fea0003800000 */
.L_x_179:
[----:B-1----:R-:W-:Y:S01]  /*54b0*/  @!P3 IMAD R13, R66, R137, R12 ;  /* 0x00000089420db224 */ /* 0x002fe200078e020c */
[----:B------:R-:W-:Y:S04]  /*54c0*/  BSSY B1, `(.L_x_181) ;  /* 0x0000006000017945 */ /* 0x000fe80003800000 */
[----:B------:R1:W-:Y:S01]  /*54d0*/  @!P3 STG.E.U8 desc[UR36][R6.64+0x90], R13 ;  /* 0x0000900d0600b986 */ /* 0x0003e2000c101124 */
[----:B------:R-:W-:Y:S05]  /*54e0*/  @P2 BRA `(.L_x_182) ;  /* 0x00000000000c2947 */ /* 0x000fea0003800000 */
[----:B--2---:R-:W1:Y:S02]  /*54f0*/  LDG.E.U8 R139, desc[UR36][R10.64+0x91] ;  /* 0x000091240a8b7981 */ /* 0x004e64000c1e1100 */
[----:B-1----:R-:W-:-:S05]  /*5500*/  PRMT R13, R139, 0x8880, RZ ;  /* 0x000088808b0d7816 */ /* 0x002fca00000000ff */
[----:B------:R-:W-:-:S07]  /*5510*/  IMAD R12, R13, R138, RZ ;  /* 0x0000008a0d0c7224 */ /* 0x000fce00078e02ff */
.L_x_182:
[----:B------:R-:W-:Y:S05]  /*5520*/  BSYNC B1 ;  /* 0x0000000000017941 */ /* 0x000fea0003800000 */
.L_x_181:
[----:B------:R-:W-:Y:S01]  /*5530*/  @!P2 IMAD R67, R67, R137, R12 ;  /* 0x000000894343a224 */ /* 0x000fe200078e020c */
[----:B------:R-:W-:Y:S04]  /*5540*/  BSSY B1, `(.L_x_183) ;  /* 0x0000006000017945 */ /* 0x000fe80003800000 */
[----:B------:R0:W-:Y:S01]  /*5550*/  @!P2 STG.E.U8 desc[UR36][R6.64+0x91], R67 ;  /* 0x000091430600a986 */ /* 0x0001e2000c101124 */
[----:B------:R-:W-:Y:S05]  /*5560*/  @P5 BRA `(.L_x_184) ;  /* 0x00000000000c5947 */ /* 0x000fea0003800000 */
[----:B--2---:R-:W1:Y:S02]  /*5570*/  LDG.E.U8 R139, desc[UR36][R8.64+0x98] ;  /* 0x00009824088b7981 */ /* 0x004e64000c1e1100 */
[----:B-1----:R-:W-:-:S05]  /*5580*/  PRMT R13, R139, 0x8880, RZ ;  /* 0x000088808b0d7816 */ /* 0x002fca00000000ff */
[----:B------:R-:W-:-:S07]  /*5590*/  IMAD R12, R13, R138, RZ ;  /* 0x0000008a0d0c7224 */ /* 0x000fce00078e02ff */
.L_x_184:
[----:B------:R-:W-:Y:S05]  /*55a0*/  BSYNC B1 ;  /* 0x0000000000017941 */ /* 0x000fea0003800000 */
.L_x_183:
[----:B-1----:R-:W-:Y:S01]  /*55b0*/  @!P5 IMAD R13, R68, R137, R12 ;  /* 0x00000089440dd224 */ /* 0x002fe200078e020c */
[----:B------:R-:W-:Y:S04]  /*55c0*/  BSSY B1, `(.L_x_185) ;  /* 0x0000006000017945 */ /* 0x000fe80003800000 */
[----:B------:R1:W-:Y:S01]  /*55d0*/  @!P5 STG.E.U8 desc[UR36][R4.64+0x98], R13 ;  /* 0x0000980d0400d986 */ /* 0x0003e2000c101124 */
[----:B------:R-:W-:Y:S05]  /*55e0*/  @P4 BRA `(.L_x_186) ;  /* 0x00000000000c4947 */ /* 0x000fea0003800000 */
[----:B--2---:R-:W1:Y:S02]  /*55f0*/  LDG.E.U8 R139, desc[UR36][R8.64+0x99] ;  /* 0x00009924088b7981 */ /* 0x004e64000c1e1100 */
[----:B-1----:R-:W-:-:S05]  /*5600*/  PRMT R13, R139, 0x8880, RZ ;  /* 0x000088808b0d7816 */ /* 0x002fca00000000ff */
[----:B------:R-:W-:-:S07]  /*5610*/  IMAD R12, R13, R138, RZ ;  /* 0x0000008a0d0c7224 */ /* 0x000fce00078e02ff */
.L_x_186:
[----:B------:R-:W-:Y:S05]  /*5620*/  BSYNC B1 ;  /* 0x0000000000017941 */ /* 0x000fea0003800000 */
.L_x_185:
        /* <DEDUP_REMOVED lines=13> */
.L_x_188:
[----:B------:R-:W-:Y:S05]  /*5700*/  BSYNC B1 ;  /* 0x0000000000017941 */ /* 0x000fea0003800000 */
.L_x_187:
[----:B-1----:R-:W-:Y:S01]  /*5710*/  @!P1 IMAD R13, R70, R137, R12 ;  /* 0x00000089460d9224 */ /* 0x002fe200078e020c */
[----:B------:R-:W-:Y:S04]  /*5720*/  BSSY B1, `(.L_x_189) ;  /* 0x0000006000017945 */ /* 0x000fe80003800000 */
[----:B------:R1:W-:Y:S01]  /*5730*/  @!P1 STG.E.U8 desc[UR36][R6.64+0x98], R13 ;  /* 0x0000980d06009986 */ /* 0x0003e2000c101124 */
[----:B------:R-:W-:Y:S05]  /*5740*/  @P0 BRA `(.L_x_190) ;  /* 0x00000000000c0947 */ /* 0x000fea0003800000 */
[----:B--2---:R-:W1:Y:S02]  /*5750*/  LDG.E.U8 R139, desc[UR36][R10.64+0x99] ;  /* 0x000099240a8b7981 */ /* 0x004e64000c1e1100 */
[----:B-1----:R-:W-:-:S05]  /*5760*/  PRMT R13, R139, 0x8880, RZ ;  /* 0x000088808b0d7816 */ /* 0x002fca00000000ff */
[----:B------:R-:W-:-:S07]  /*5770*/  IMAD R12, R13, R138, RZ ;  /* 0x0000008a0d0c7224 */ /* 0x000fce00078e02ff */
.L_x_190:
[----:B------:R-:W-:Y:S05]  /*5780*/  BSYNC B1 ;  /* 0x0000000000017941 */ /* 0x000fea0003800000 */
.L_x_189:
[----:B------:R-:W-:Y:S01]  /*5790*/  @!P0 IMAD R71, R71, R137, R12 ;  /* 0x0000008947478224 */ /* 0x000fe200078e020c */
[----:B------:R-:W-:Y:S04]  /*57a0*/  BSSY B1, `(.L_x_191) ;  /* 0x0000006000017945 */ /* 0x000fe80003800000 */
[----:B------:R0:W-:Y:S01]  /*57b0*/  @!P0 STG.E.U8 desc[UR36][R6.64+0x99], R71 ;  /* 0x0000994706008986 */ /* 0x0001e2000c101124 */
[----:B------:R-:W-:Y:S05]  /*57c0*/  @P5 BRA `(.L_x_192) ;  /* 0x00000000000c5947 */ /* 0x000fea0003800000 */
[----:B--2---:R-:W1:Y:S02]  /*57d0*/  LDG.E.U8 R139, desc[UR36][R8.64+0xa0] ;  /* 0x0000a024088b7981 */ /* 0x004e64000c1e1100 */
[----:B-1----:R-:W-:-:S05]  /*57e0*/  PRMT R13, R139, 0x8880, RZ ;  /* 0x000088808b0d7816 */ /* 0x002fca00000000ff */
[----:B------:R-:W-:-:S07]  /*57f0*/  IMAD R12, R13, R138, RZ ;  /* 0x0000008a0d0c7224 */ /* 0x000fce00078e02ff */
.L_x_192:
[----:B------:R-:W-:Y:S05]  /*5800*/  BSYNC B1 ;  /* 0x0000000000017941 */ /* 0x000fea0003800000 */
.L_x_191:
[----:B-1----:R-:W-:Y:S01]  /*5810*/  @!P5 IMAD R13, R40, R137, R12 ;  /* 0x00000089280dd224 */ /* 0x002fe200078e020c */
[----:B------:R-:W-:Y:S04]  /*5820*/  BSSY B1, `(.L_x_193) ;  /* 0x0000006000017945 */ /* 0x000fe80003800000 */
[----:B------:R1:W-:Y:S01]  /*5830*/  @!P5 STG.E.U8 desc[UR36][R4.64+0xa0], R13 ;  /* 0x0000a00d0400d986 */ /* 0x0003e2000c101124 */
[----:B------:R-:W-:Y:S05]  /*5840*/  @P4 BRA `(.L_x_194) ;  /* 0x00000000000c4947 */ /* 0x000fea0003800000 */
[----:B--2---:R-:W1:Y:S02]  /*5850*/  LDG.E.U8 R139, desc[UR36][R8.64+0xa1] ;  /* 0x0000a124088b7981 */ /* 0x004e64000c1e1100 */
[----:B-1----:R-:W-:-:S05]  /*5860*/  PRMT R13, R139, 0x8880, RZ ;  /* 0x000088808b0d7816 */ /* 0x002fca00000000ff */
[----:B------:R-:W-:-:S07]  /*5870*/  IMAD R12, R13, R138, RZ ;  /* 0x0000008a0d0c7224 */ /* 0x000fce00078e02ff */
.L_x_194:
[----:B------:R-:W-:Y:S05]  /*5880*/  BSYNC B1 ;  /* 0x0000000000017941 */ /* 0x000fea0003800000 */
.L_x_193:
        /* <DEDUP_REMOVED lines=13> */
.L_x_196:
[----:B------:R-:W-:Y:S05]  /*5960*/  BSYNC B1 ;  /* 0x0000000000017941 */ /* 0x000fea0003800000 */
.L_x_195:
[----:B-1----:R-:W-:Y:S01]  /*5970*/  @!P3 IMAD R13, R42, R137, R12 ;  /* 0x000000892a0db224 */ /* 0x002fe200078e020c */
[----:B------:R-:W-:Y:S04]  /*5980*/  BSSY B1, `(.L_x_197) ;  /* 0x0000006000017945 */ /* 0x000fe80003800000 */
[----:B------:R1:W-:Y:S01]  /*5990*/  @!P3 STG.E.U8 desc[UR36][R6.64+0xa0], R13 ;  /* 0x0000a00d0600b986 */ /* 0x0003e2000c101124 */
[----:B------:R-:W-:Y:S05]  /*59a0*/  @P2 BRA `(.L_x_198) ;  /* 0x00000000000c2947 */ /* 0x000fea0003800000 */
[----:B--2---:R-:W1:Y:S02]  /*59b0*/  LDG.E.U8 R139, desc[UR36][R10.64+0xa1] ;  /* 0x0000a1240a8b7981 */ /* 0x004e64000c1e1100 */
[----:B-1----:R-:W-:-:S05]  /*59c0*/  PRMT R13, R139, 0x8880, RZ ;  /* 0x000088808b0d7816 */ /* 0x002fca00000000ff */
[----:B------:R-:W-:-:S07]  /*59d0*/  IMAD R12, R13, R138, RZ ;  /* 0x0000008a0d0c7224 */ /* 0x000fce00078e02ff */
.L_x_198:
[----:B------:R-:W-:Y:S05]  /*59e0*/  BSYNC B1 ;  /* 0x0000000000017941 */ /* 0x000fea0003800000 */
.L_x_197:
[----:B------:R-:W-:Y:S01]  /*59f0*/  @!P2 IMAD R43, R43, R137, R12 ;  /* 0x000000892b2ba224 */ /* 0x000fe200078e020c */
[----:B------:R-:W-:Y:S04]  /*5a00*/  BSSY B1, `(.L_x_199) ;  /* 0x0000006000017945 */ /* 0x000fe80003800000 */
[----:B------:R0:W-:Y:S01]  /*5a10*/  @!P2 STG.E.U8 desc[UR36][R6.64+0xa1], R43 ;  /* 0x0000a12b0600a986 */ /* 0x0001e2000c101124 */
[----:B------:R-:W-:Y:S05]  /*5a20*/  @P5 BRA `(.L_x_200) ;  /* 0x00000000000c5947 */ /* 0x000fea0003800000 */
[----:B--2---:R-:W1:Y:S02]  /*5a30*/  LDG.E.U8 R139, desc[UR36][R8.64+0xa8] ;  /* 0x0000a824088b7981 */ /* 0x004e64000c1e1100 */
[----:B-1----:R-:W-:-:S05]  /*5a40*/  PRMT R13, R139, 0x8880, RZ ;  /* 0x000088808b0d7816 */ /* 0x002fca00000000ff */
[----:B------:R-:W-:-:S07]  /*5a50*/  IMAD R12, R13, R138, RZ ;  /* 0x0000008a0d0c7224 */ /* 0x000fce00078e02ff */
.L_x_200:
[----:B------:R-:W-:Y:S05]  /*5a60*/  BSYNC B1 ;  /* 0x0000000000017941 */ /* 0x000fea0003800000 */
.L_x_199:
[----:B-1----:R-:W-:Y:S01]  /*5a70*/  @!P5 IMAD R13, R44, R137, R12 ;  /* 0x000000892c0dd224 */ /* 0x002fe200078e020c */
[----:B------:R-:W-:Y:S04]  /*5a80*/  BSSY B1, `(.L_x_201) ;  /* 0x0000006000017945 */ /* 0x000fe80003800000 */
[----:B------:R1:W-:Y:S01]  /*5a90*/  @!P5 STG.E.U8 desc[UR36][R4.64+0xa8], R13 ;  /* 0x0000a80d0400d986 */ /* 0x0003e2000c101124 */
[----:B------:R-:W-:Y:S05]  /*5aa0*/  @P4 BRA `(.L_x_202) ;  /* 0x00000000000c4947 */ /* 0x000fea0003800000 */
[----:B--2---:R-:W1:Y:S02]  /*5ab0*/  LDG.E.U8 R139, desc[UR36][R8.64+0xa9] ;  /* 0x0000a924088b7981 */ /* 0x004e64000c1e1100 */
[----:B-1----:R-:W-:-:S05]  /*5ac0*/  PRMT R13, R139, 0x8880, RZ ;  /* 0x000088808b0d7816 */ /* 0x002fca00000000ff */
[----:B------:R-:W-:-:S07]  /*5ad0*/  IMAD R12, R13, R138, RZ ;  /* 0x0000008a0d0c7224 */ /* 0x000fce00078e02ff */
.L_x_202:
[----:B------:R-:W-:Y:S05]  /*5ae0*/  BSYNC B1 ;  /* 0x0000000000017941 */ /* 0x000fea0003800000 */
.L_x_201:
        /* <DEDUP_REMOVED lines=13> */
.L_x_204:
[----:B------:R-:W-:Y:S05]  /*5bc0*/  BSYNC B1 ;  /* 0x0000000000017941 */ /* 0x000fea0003800000 */
.L_x_203:
[----:B-1----:R-:W-:Y:S01]  /*5bd0*/  @!P1 IMAD R13, R46, R137, R12 ;  /* 0x000000892e0d9224 */ /* 0x002fe200078e020c */
[----:B------:R-:W-:Y:S04]  /*5be0*/  BSSY B1, `(.L_x_205) ;  /* 0x0000006000017945 */ /* 0x000fe80003800000 */
[----:B------:R1:W-:Y:S01]  /*5bf0*/  @!P1 STG.E.U8 desc[UR36][R6.64+0xa8], R13 ;  /* 0x0000a80d06009986 */ /* 0x0003e2000c101124 */
[----:B------:R-:W-:Y:S05]  /*5c00*/  @P0 BRA `(.L_x_206) ;  /* 0x00000000000c0947 */ /* 0x000fea0003800000 */
[----:B--2---:R-:W1:Y:S02]  /*5c10*/  LDG.E.U8 R139, desc[UR36][R10.64+0xa9] ;  /* 0x0000a9240a8b7981 */ /* 0x004e64000c1e1100 */
[----:B-1----:R-:W-:-:S05]  /*5c20*/  PRMT R13, R139, 0x8880, RZ ;  /* 0x000088808b0d7816 */ /* 0x002fca00000000ff */
[----:B------:R-:W-:-:S07]  /*5c30*/  IMAD R12, R13, R138, RZ ;  /* 0x0000008a0d0c7224 */ /* 0x000fce00078e02ff */
.L_x_206:
[----:B------:R-:W-:Y:S05]  /*5c40*/  BSYNC B1 ;  /* 0x0000000000017941 */ /* 0x000fea0003800000 */
.L_x_205:
[----:B------:R-:W-:Y:S01]  /*5c50*/  @!P0 IMAD R47, R47, R137, R12 ;  /* 0x000000892f2f8224 */ /* 0x000fe200078e020c */
[----:B------:R-:W-:Y:S04]  /*5c60*/  BSSY B1, `(.L_x_207) ;  /* 0x0000006000017945 */ /* 0x000fe80003800000 */
[----:B------:R0:W-:Y:S01]  /*5c70*/  @!P0 STG.E.U8 desc[UR36][R6.64+0xa9], R47 ;  /* 0x0000a92f06008986 */ /* 0x0001e2000c101124 */
[----:B------:R-:W-:Y:S05]  /*5c80*/  @P5 BRA `(.L_x_208) ;  /* 0x00000000000c5947 */ /* 0x000fea0003800000 */
[----:B--2---:R-:W1:Y:S02]  /*5c90*/  LDG.E.U8 R139, desc[UR36][R8.64+0xb0] ;  /* 0x0000b024088b7981 */ /* 0x004e64000c1e1100 */
[----:B-1----:R-:W-:-:S05]  /*5ca0*/  PRMT R13, R139, 0x8880, RZ ;  /* 0x000088808b0d7816 */ /* 0x002fca00000000ff */
[----:B------:R-:W-:-:S07]  /*5cb0*/  IMAD R12, R13, R138, RZ ;  /* 0x0000008a0d0c7224 */ /* 0x000fce00078e02ff */
.L_x_208:
[----:B------:R-:W-:Y:S05]  /*5cc0*/  BSYNC B1 ;  /* 0x0000000000017941 */ /* 0x000fea0003800000 */
.L_x_207:
[----:B-1----:R-:W-:Y:S01]  /*5cd0*/  @!P5 IMAD R13, R48, R137, R12 ;  /* 0x00000089300dd224 */ /* 0x002fe200078e020c */
[----:B------:R-:W-:Y:S04]  /*5ce0*/  BSSY B1, `(.L_x_209) ;  /* 0x0000006000017945 */ /* 0x000fe80003800000 */
[----:B------:R1:W-:Y:S01]  /*5cf0*/  @!P5 STG.E.U8 desc[UR36][R4.64+0xb0], R13 ;  /* 0x0000b00d0400d986 */ /* 0x0003e2000c101124 */
[----:B------:R-:W-:Y:S05]  /*5d00*/  @P4 BRA `(.L_x_210) ;  /* 0x00000000000c4947 */ /* 0x000fea0003800000 */
[----:B--2---:R-:W1:Y:S02]  /*5d10*/  LDG.E.U8 R139, desc[UR36][R8.64+0xb1] ;  /* 0x0000b124088b7981 */ /* 0x004e64000c1e1100 */
[----:B-1----:R-:W-:-:S05]  /*5d20*/  PRMT R13, R139, 0x8880, RZ ;  /* 0x000088808b0d7816 */ /* 0x002fca00000000ff */
[----:B------:R-:W-:-:S07]  /*5d30*/  IMAD R12, R13, R138, RZ ;  /* 0x0000008a0d0c7224 */ /* 0x000fce00078e02ff */
.L_x_210:
[----:B------:R-:W-:Y:S05]  /*5d40*/  BSYNC B1 ;  /* 0x0000000000017941 */ /* 0x000fea0003800000 */
.L_x_209:
        /* <DEDUP_REMOVED lines=13> */
.L_x_212:
[----:B------:R-:W-:Y:S05]  /*5e20*/  BSYNC B1 ;  /* 0x0000000000017941 */ /* 0x000fea0003800000 */
.L_x_211:
[----:B-1----:R-:W-:Y:S01]  /*5e30*/  @!P3 IMAD R13, R50, R137, R12 ;  /* 0x00000089320db224 */ /* 0x002fe200078e020c */
[----:B------:R-:W-:Y:S04]  /*5e40*/  BSSY B1, `(.L_x_213) ;  /* 0x0000006000017945 */ /* 0x000fe80003800000 */
[----:B------:R1:W-:Y:S01]  /*5e50*/  @!P3 STG.E.U8 desc[UR36][R6.64+0xb0], R13 ;  /* 0x0000b00d0600b986 */ /* 0x0003e2000c101124 */
[----:B------:R-:W-:Y:S05]  /*5e60*/  @P2 BRA `(.L_x_214) ;  /* 0x00000000000c2947 */ /* 0x000fea0003800000 */
[----:B--2---:R-:W1:Y:S02]  /*5e70*/  LDG.E.U8 R139, desc[UR36][R10.64+0xb1] ;  /* 0x0000b1240a8b7981 */ /* 0x004e64000c1e1100 */
[----:B-1----:R-:W-:-:S05]  /*5e80*/  PRMT R13, R139, 0x8880, RZ ;  /* 0x000088808b0d7816 */ /* 0x002fca00000000ff */
[----:B------:R-:W-:-:S07]  /*5e90*/  IMAD R12, R13, R138, RZ ;  /* 0x0000008a0d0c7224 */ /* 0x000fce00078e02ff */
.L_x_214:
[----:B------:R-:W-:Y:S05]  /*5ea0*/  BSYNC B1 ;  /* 0x0000000000017941 */ /* 0x000fea0003800000 */
.L_x_213:
[----:B------:R-:W-:Y:S01]  /*5eb0*/  @!P2 IMAD R51, R51, R137, R12 ;  /* 0x000000893333a224 */ /* 0x000fe200078e020c */
[----:B------:R-:W-:Y:S04]  /*5ec0*/  BSSY B1, `(.L_x_215) ;  /* 0x0000006000017945 */ /* 0x000fe80003800000 */
[----:B------:R0:W-:Y:S01]  /*5ed0*/  @!P2 STG.E.U8 desc[UR36][R6.64+0xb1], R51 ;  /* 0x0000b1330600a986 */ /* 0x0001e2000c101124 */
[----:B------:R-:W-:Y:S05]  /*5ee0*/  @P5 BRA `(.L_x_216) ;  /* 0x00000000000c5947 */ /* 0x000fea0003800000 */
[----:B--2---:R-:W1:Y:S02]  /*5ef0*/  LDG.E.U8 R139, desc[UR36][R8.64+0xb8] ;  /* 0x0000b824088b7981 */ /* 0x004e64000c1e1100 */
[----:B-1----:R-:W-:-:S05]  /*5f00*/  PRMT R13, R139, 0x8880, RZ ;  /* 0x000088808b0d7816 */ /* 0x002fca00000000ff */
[----:B------:R-:W-:-:S07]  /*5f10*/  IMAD R12, R13, R138, RZ ;  /* 0x0000008a0d0c7224 */ /* 0x000fce00078e02ff */
.L_x_216:
[----:B------:R-:W-:Y:S05]  /*5f20*/  BSYNC B1 ;  /* 0x0000000000017941 */ /* 0x000fea0003800000 */
.L_x_215:
[----:B-1----:R-:W-:Y:S01]  /*5f30*/  @!P5 IMAD R13, R52, R137, R12 ;  /* 0x00000089340dd224 */ /* 0x002fe200078e020c */
[----:B------:R-:W-:Y:S04]  /*5f40*/  BSSY B1, `(.L_x_217) ;  /* 0x0000006000017945 */ /* 0x000fe80003800000 */
[----:B------:R1:W-:Y:S01]  /*5f50*/  @!P5 STG.E.U8 desc[UR36][R4.64+0xb8], R13 ;  /* 0x0000b80d0400d986 */ /* 0x0003e2000c101124 */
[----:B------:R-:W-:Y:S05]  /*5f60*/  @P4 BRA `(.L_x_218) ;  /* 0x00000000000c4947 */ /* 0x000fea0003800000 */
[----:B--2---:R-:W1:Y:S02]  /*5f70*/  LDG.E.U8 R139, desc[UR36][R8.64+0xb9] ;  /* 0x0000b924088b7981 */ /* 0x004e64000c1e1100 */
[----:B-1----:R-:W-:-:S05]  /*5f80*/  PRMT R13, R139, 0x8880, RZ ;  /* 0x000088808b0d7816 */ /* 0x002fca00000000ff */
[----:B------:R-:W-:-:S07]  /*5f90*/  IMAD R12, R13, R138, RZ ;  /* 0x0000008a0d0c7224 */ /* 0x000fce00078e02ff */
.L_x_218:
[----:B------:R-:W-:Y:S05]  /*5fa0*/  BSYNC B1 ;  /* 0x0000000000017941 */ /* 0x000fea0003800000 */
.L_x_217:
        /* <DEDUP_REMOVED lines=13> */
.L_x_220:
[----:B------:R-:W-:Y:S05]  /*6080*/  BSYNC B1 ;  /* 0x0000000000017941 */ /* 0x000fea0003800000 */
.L_x_219:
[----:B-1----:R-:W-:Y:S01]  /*6090*/  @!P1 IMAD R13, R54, R137, R12 ;  /* 0x00000089360d9224 */ /* 0x002fe200078e020c */
[----:B------:R-:W-:Y:S04]  /*60a0*/  BSSY B1, `(.L_x_221) ;  /* 0x0000006000017945 */ /* 0x000fe80003800000 */
[----:B------:R1:W-:Y:S01]  /*60b0*/  @!P1 STG.E.U8 desc[UR36][R6.64+0xb8], R13 ;  /* 0x0000b80d06009986 */ /* 0x0003e2000c101124 */
[----:B------:R-:W-:Y:S05]  /*60c0*/  @P4 BRA `(.L_x_222) ;  /* 0x00000000000c4947 */ /* 0x000fea0003800000 */
[----:B--2---:R-:W1:Y:S02]  /*60d0*/  LDG.E.U8 R139, desc[UR36][R10.64+0xb9] ;  /* 0x0000b9240a8b7981 */ /* 0x004e64000c1e1100 */
[----:B-1----:R-:W-:-:S05]  /*60e0*/  PRMT R13, R139, 0x8880, RZ ;  /* 0x000088808b0d7816 */ /* 0x002fca00000000ff */
[----:B------:R-:W-:-:S07]  /*60f0*/  IMAD R12, R13, R138, RZ ;  /* 0x0000008a0d0c7224 */ /* 0x000fce00078e02ff */
.L_x_222:
[----:B------:R-:W-:Y:S05]  /*6100*/  BSYNC B1 ;  /* 0x0000000000017941 */ /* 0x000fea0003800000 */
.L_x_221:
[----:B------:R-:W-:Y:S01]  /*6110*/  @!P4 IMAD R55, R55, R137, R12 ;  /* 0x000000893737c224 */ /* 0x000fe200078e020c */
[----:B------:R-:W-:Y:S04]  /*6120*/  BSSY B1, `(.L_x_223) ;  /* 0x0000006000017945 */ /* 0x000fe80003800000 */
[----:B------:R0:W-:Y:S01]  /*6130*/  @!P4 STG.E.U8 desc[UR36][R6.64+0xb9], R55 ;  /* 0x0000b9370600c986 */ /* 0x0001e2000c101124 */
[----:B------:R-:W-:Y:S05]  /*6140*/  @P5 BRA `(.L_x_224) ;  /* 0x00000000000c5947 */ /* 0x000fea0003800000 */
[----:B--2---:R-:W1:Y:S02]  /*6150*/  LDG.E.U8 R139, desc[UR36][R8.64+0xc0] ;  /* 0x0000c024088b7981 */ /* 0x004e64000c1e1100 */
[----:B-1----:R-:W-:-:S05]  /*6160*/  PRMT R13, R139, 0x8880, RZ ;  /* 0x000088808b0d7816 */ /* 0x002fca00000000ff */
[----:B------:R-:W-:-:S07]  /*6170*/  IMAD R12, R13, R138, RZ ;  /* 0x0000008a0d0c7224 */ /* 0x000fce00078e02ff */
.L_x_224:
[----:B------:R-:W-:Y:S05]  /*6180*/  BSYNC B1 ;  /* 0x0000000000017941 */ /* 0x000fea0003800000 */
.L_x_223:
[----:B-1----:R-:W-:Y:S01]  /*6190*/  @!P5 IMAD R13, R24, R137, R12 ;  /* 0x00000089180dd224 */ /* 0x002fe200078e020c */
[----:B------:R-:W-:Y:S04]  /*61a0*/  BSSY B1, `(.L_x_225) ;  /* 0x0000006000017945 */ /* 0x000fe80003800000 */
[----:B------:R1:W-:Y:S01]  /*61b0*/  @!P5 STG.E.U8 desc[UR36][R4.64+0xc0], R13 ;  /* 0x0000c00d0400d986 */ /* 0x0003e2000c101124 */
[----:B------:R-:W-:Y:S05]  /*61c0*/  @P0 BRA `(.L_x_226) ;  /* 0x00000000000c0947 */ /* 0x000fea0003800000 */
[----:B--2---:R-:W1:Y:S02]  /*61d0*/  LDG.E.U8 R139, desc[UR36][R8.64+0xc1] ;  /* 0x0000c124088b7981 */ /* 0x004e64000c1e1100 */
[----:B-1----:R-:W-:-:S05]  /*61e0*/  PRMT R13, R139, 0x8880, RZ ;  /* 0x000088808b0d7816 */ /* 0x002fca00000000ff */
[----:B------:R-:W-:-:S07]  /*61f0*/  IMAD R12, R13, R138, RZ ;  /* 0x0000008a0d0c7224 */ /* 0x000fce00078e02ff */
.L_x_226:
[----:B------:R-:W-:Y:S05]  /*6200*/  BSYNC B1 ;  /* 0x0000000000017941 */ /* 0x000fea0003800000 */
.L_x_225:
        /* <DEDUP_REMOVED lines=13> */
.L_x_228:
[----:B------:R-:W-:Y:S05]  /*62e0*/  BSYNC B1 ;  /* 0x0000000000017941 */ /* 0x000fea0003800000 */
.L_x_227:
[----:B-1----:R-:W-:Y:S01]  /*62f0*/  @!P3 IMAD R13, R26, R137, R12 ;  /* 0x000000891a0db224 */ /* 0x002fe200078e020c */
[----:B------:R-:W-:Y:S04]  /*6300*/  BSSY B1, `(.L_x_229) ;  /* 0x0000006000017945 */ /* 0x000fe80003800000 */
[----:B------:R1:W-:Y:S01]  /*6310*/  @!P3 STG.E.U8 desc[UR36][R6.64+0xc0], R13 ;  /* 0x0000c00d0600b986 */ /* 0x0003e2000c101124 */
[----:B------:R-:W-:Y:S05]  /*6320*/  @P2 BRA `(.L_x_230) ;  /* 0x00000000000c2947 */ /* 0x000fea0003800000 */
[----:B--2---:R-:W1:Y:S02]  /*6330*/  LDG.E.U8 R139, desc[UR36][R10.64+0xc1] ;  /* 0x0000c1240a8b7981 */ /* 0x004e64000c1e1100 */
[----:B-1----:R-:W-:-:S05]  /*6340*/  PRMT R13, R139, 0x8880, RZ ;  /* 0x000088808b0d7816 */ /* 0x002fca00000000ff */
[----:B------:R-:W-:-:S07]  /*6350*/  IMAD R12, R13, R138, RZ ;  /* 0x0000008a0d0c7224 */ /* 0x000fce00078e02ff */
.L_x_230:
[----:B------:R-:W-:Y:S05]  /*6360*/  BSYNC B1 ;  /* 0x0000000000017941 */ /* 0x000fea0003800000 */
.L_x_229:
[----:B------:R-:W-:Y:S01]  /*6370*/  @!P2 IMAD R27, R27, R137, R12 ;  /* 0x000000891b1ba224 */ /* 0x000fe200078e020c */
[----:B------:R-:W-:Y:S04]  /*6380*/  BSSY B1, `(.L_x_231) ;  /* 0x0000006000017945 */ /* 0x000fe80003800000 */
[----:B------:R0:W-:Y:S01]  /*6390*/  @!P2 STG.E.U8 desc[UR36][R6.64+0xc1], R27 ;  /* 0x0000c11b0600a986 */ /* 0x0001e2000c101124 */
[----:B------:R-:W-:Y:S05]  /*63a0*/  @P0 BRA `(.L_x_232) ;  /* 0x00000000000c0947 */ /* 0x000fea0003800000 */
[----:B--2---:R-:W1:Y:S02]  /*63b0*/  LDG.E.U8 R139, desc[UR36][R8.64+0xc8] ;  /* 0x0000c824088b7981 */ /* 0x004e64000c1e1100 */
[----:B-1----:R-:W-:-:S05]  /*63c0*/  PRMT R13, R139, 0x8880, RZ ;  /* 0x000088808b0d7816 */ /* 0x002fca00000000ff */
[----:B------:R-:W-:-:S07]  /*63d0*/  IMAD R12, R13, R138, RZ ;  /* 0x0000008a0d0c7224 */ /* 0x000fce00078e02ff */
.L_x_232:
[----:B------:R-:W-:Y:S05]  /*63e0*/  BSYNC B1 ;  /* 0x0000000000017941 */ /* 0x000fea0003800000 */
.L_x_231:
[----:B-1----:R-:W-:Y:S01]  /*63f0*/  @!P0 IMAD R13, R28, R137, R12 ;  /* 0x000000891c0d8224 */ /* 0x002fe200078e020c */
[----:B------:R-:W-:Y:S04]  /*6400*/  BSSY B1, `(.L_x_233) ;  /* 0x0000006000017945 */ /* 0x000fe80003800000 */
[----:B------:R1:W-:Y:S01]  /*6410*/  @!P0 STG.E.U8 desc[UR36][R4.64+0xc8], R13 ;  /* 0x0000c80d04008986 */ /* 0x0003e2000c101124 */
[----:B------:R-:W-:Y:S05]  /*6420*/  @P5 BRA `(.L_x_234) ;  /* 0x00000000000c5947 */ /* 0x000fea0003800000 */
[----:B--2---:R-:W1:Y:S02]  /*6430*/  LDG.E.U8 R139, desc[UR36][R8.64+0xc9] ;  /* 0x0000c924088b7981 */ /* 0x004e64000c1e1100 */
[----:B-1----:R-:W-:-:S05]  /*6440*/  PRMT R13, R139, 0x8880, RZ ;  /* 0x000088808b0d7816 */ /* 0x002fca00000000ff */
[----:B------:R-:W-:-:S07]  /*6450*/  IMAD R12, R13, R138, RZ ;  /* 0x0000008a0d0c7224 */ /* 0x000fce00078e02ff */
.L_x_234:
[----:B------:R-:W-:Y:S05]  /*6460*/  BSYNC B1 ;  /* 0x0000000000017941 */ /* 0x000fea0003800000 */
.L_x_233:
        /* <DEDUP_REMOVED lines=13> */
.L_x_236:
[----:B------:R-:W-:Y:S05]  /*6540*/  BSYNC B1 ;  /* 0x0000000000017941 */ /* 0x000fea0003800000 */
.L_x_235:
[----:B-1----:R-:W-:Y:S01]  /*6550*/  @!P4 IMAD R13, R30, R137, R12 ;  /* 0x000000891e0dc224 */ /* 0x002fe200078e020c */
[----:B------:R-:W-:Y:S04]  /*6560*/  BSSY B1, `(.L_x_237) ;  /* 0x0000006000017945 */ /* 0x000fe80003800000 */
[----:B------:R1:W-:Y:S01]  /*6570*/  @!P4 STG.E.U8 desc[UR36][R6.64+0xc8], R13 ;  /* 0x0000c80d0600c986 */ /* 0x0003e2000c101124 */
[----:B------:R-:W-:Y:S05]  /*6580*/  @P1 BRA `(.L_x_238) ;  /* 0x00000000000c1947 */ /* 0x000fea0003800000 */
[----:B--2---:R-:W1:Y:S02]  /*6590*/  LDG.E.U8 R139, desc[UR36][R10.64+0xc9] ;  /* 0x0000c9240a8b7981 */ /* 0x004e64000c1e1100 */
[----:B-1----:R-:W-:-:S05]  /*65a0*/  PRMT R13, R139, 0x8880, RZ ;  /* 0x000088808b0d7816 */ /* 0x002fca00000000ff */
[----:B------:R-:W-:-:S07]  /*65b0*/  IMAD R12, R13, R138, RZ ;  /* 0x0000008a0d0c7224 */ /* 0x000fce00078e02ff */
.L_x_238:
[----:B------:R-:W-:Y:S05]  /*65c0*/  BSYNC B1 ;  /* 0x0000000000017941 */ /* 0x000fea0003800000 */
.L_x_237:
[----:B------:R-:W-:Y:S01]  /*65d0*/  @!P1 IMAD R31, R31, R137, R12 ;  /* 0x000000891f1f9224 */ /* 0x000fe200078e020c */
[----:B------:R-:W-:Y:S04]  /*65e0*/  BSSY B1, `(.L_x_239) ;  /* 0x0000006000017945 */ /* 0x000fe80003800000 */
[----:B------:R0:W-:Y:S01]  /*65f0*/  @!P1 STG.E.U8 desc[UR36][R6.64+0xc9], R31 ;  /* 0x0000c91f06009986 */ /* 0x0001e2000c101124 */
[----:B------:R-:W-:Y:S05]  /*6600*/  @P3 BRA `(.L_x_240) ;  /* 0x00000000000c3947 */ /* 0x000fea0003800000 */
[----:B--2---:R-:W1:Y:S02]  /*6610*/  LDG.E.U8 R139, desc[UR36][R8.64+0xd0] ;  /* 0x0000d024088b7981 */ /* 0x004e64000c1e1100 */
[----:B-1----:R-:W-:-:S05]  /*6620*/  PRMT R13, R139, 0x8880, RZ ;  /* 0x000088808b0d7816 */ /* 0x002fca00000000ff */
[----:B------:R-:W-:-:S07]  /*6630*/  IMAD R12, R13, R138, RZ ;  /* 0x0000008a0d0c7224 */ /* 0x000fce00078e02ff */
.L_x_240:
[----:B------:R-:W-:Y:S05]  /*6640*/  BSYNC B1 ;  /* 0x0000000000017941 */ /* 0x000fea0003800000 */
.L_x_239:
[----:B-1----:R-:W-:Y:S01]  /*6650*/  @!P3 IMAD R13, R32, R137, R12 ;  /* 0x00000089200db224 */ /* 0x002fe200078e020c */
[----:B------:R-:W-:Y:S04]  /*6660*/  BSSY B1, `(.L_x_241) ;  /* 0x0000006000017945 */ /* 0x000fe80003800000 */
[----:B------:R1:W-:Y:S01]  /*6670*/  @!P3 STG.E.U8 desc[UR36][R4.64+0xd0], R13 ;  /* 0x0000d00d0400b986 */ /* 0x0003e2000c101124 */
[----:B------:R-:W-:Y:S05]  /*6680*/  @P5 BRA `(.L_x_242) ;  /* 0x00000000000c5947 */ /* 0x000fea0003800000 */
[----:B--2---:R-:W1:Y:S02]  /*6690*/  LDG.E.U8 R139, desc[UR36][R8.64+0xd1] ;  /* 0x0000d124088b7981 */ /* 0x004e64000c1e1100 */
[----:B-1----:R-:W-:-:S05]  /*66a0*/  PRMT R13, R139, 0x8880, RZ ;  /* 0x000088808b0d7816 */ /* 0x002fca00000000ff */
[----:B------:R-:W-:-:S07]  /*66b0*/  IMAD R12, R13, R138, RZ ;  /* 0x0000008a0d0c7224 */ /* 0x000fce00078e02ff */
.L_x_242:
[----:B------:R-:W-:Y:S05]  /*66c0*/  BSYNC B1 ;  /* 0x0000000000017941 */ /* 0x000fea0003800000 */
.L_x_241:
        /* <DEDUP_REMOVED lines=9> */
[----:B------:R-:W-:Y:S01]  /*6760*/  ISETP.LT.OR P3, PT, R0, 0x9, !P3 ;  /* 0x000000090000780c */ /* 0x000fe20005f61670 */
[----:B------:R-:W-:-:S12]  /*6770*/  @P2 BRA `(.L_x_244) ;  /* 0x00000000000c2947 */ /* 0x000fd80003800000 */
[----:B--2---:R-:W2:Y:S02]  /*6780*/  LDG.E.U8 R139, desc[UR36][R10.64+0xd0] ;  /* 0x0000d0240a8b7981 */ /* 0x004ea4000c1e1100 */
[----:B--2---:R-:W-:-:S05]  /*6790*/  PRMT R3, R139, 0x8880, RZ ;  /* 0x000088808b037816 */ /* 0x004fca00000000ff */
[----:B------:R-:W-:-:S07]  /*67a0*/  IMAD R12, R3, R138, RZ ;  /* 0x0000008a030c7224 */ /* 0x000fce00078e02ff */
.L_x_244:
[----:B------:R-:W-:Y:S05]  /*67b0*/  BSYNC B1 ;  /* 0x0000000000017941 */ /* 0x000fea0003800000 */
.L_x_243:
[----:B------:R-:W-:Y:S01]  /*67c0*/  @!P2 IMAD R3, R34, R137, R12 ;  /* 0x000000892203a224 */ /* 0x000fe200078e020c */
[----:B------:R-:W-:Y:S04]  /*67d0*/  BSSY B1, `(.L_x_245) ;  /* 0x0000006000017945 */ /* 0x000fe80003800000 */
[----:B------:R0:W-:Y:S01]  /*67e0*/  @!P2 STG.E.U8 desc[UR36][R6.64+0xd0], R3 ;  /* 0x0000d0030600a986 */ /* 0x0001e2000c101124 */
[----:B------:R-:W-:Y:S05]  /*67f0*/  @P0 BRA `(.L_x_246) ;  /* 0x00000000000c0947 */ /* 0x000fea0003800000 */
[----:B--2---:R-:W0:Y:S02]  /*6800*/  LDG.E.U8 R139, desc[UR36][R10.64+0xd1] ;  /* 0x0000d1240a8b7981 */ /* 0x004e24000c1e1100 */
[----:B0-----:R-:W-:-:S05]  /*6810*/  PRMT R3, R139, 0x8880, RZ ;  /* 0x000088808b037816 */ /* 0x001fca00000000ff */
[----:B------:R-:W-:-:S07]  /*6820*/  IMAD R12, R3, R138, RZ ;  /* 0x0000008a030c7224 */ /* 0x000fce00078e02ff */
.L_x_246:
[----:B------:R-:W-:Y:S05]  /*6830*/  BSYNC B1 ;  /* 0x0000000000017941 */ /* 0x000fea0003800000 */
.L_x_245:
[----:B------:R-:W-:Y:S01]  /*6840*/  @!P0 IMAD R35, R35, R137, R12 ;  /* 0x0000008923238224 */ /* 0x000fe200078e020c */
[----:B------:R-:W-:Y:S04]  /*6850*/  BSSY B1, `(.L_x_247) ;  /* 0x0000006000017945 */ /* 0x000fe80003800000 */
[----:B------:R0:W-:Y:S01]  /*6860*/  @!P0 STG.E.U8 desc[UR36][R6.64+0xd1], R35 ;  /* 0x0000d12306008986 */ /* 0x0001e2000c101124 */
[----:B------:R-:W-:Y:S05]  /*6870*/  @P5 BRA `(.L_x_248) ;  /* 0x00000000000c5947 */ /* 0x000fea0003800000 */
[----:B--2---:R-:W0:Y:S02]  /*6880*/  LDG.E.U8 R139, desc[UR36][R8.64+0xd8] ;  /* 0x0000d824088b7981 */ /* 0x004e24000c1e1100 */
[----:B0-----:R-:W-:-:S05]  /*6890*/  PRMT R3, R139, 0x8880, RZ ;  /* 0x000088808b037816 */ /* 0x001fca00000000ff */
[----:B------:R-:W-:-:S07]  /*68a0*/  IMAD R12, R3, R138, RZ ;  /* 0x0000008a030c7224 */ /* 0x000fce00078e02ff */
.L_x_248:
[----:B------:R-:W-:Y:S05]  /*68b0*/  BSYNC B1 ;  /* 0x0000000000017941 */ /* 0x000fea0003800000 */
.L_x_247:
[----:B0-----:R-:W-:Y:S01]  /*68c0*/  @!P5 IMAD R3, R36, R137, R12 ;  /* 0x000000892403d224 */ /* 0x001fe200078e020c */
[----:B------:R-:W-:Y:S04]  /*68d0*/  BSSY B1, `(.L_x_249) ;  /* 0x0000006000017945 */ /* 0x000fe80003800000 */
[----:B------:R0:W-:Y:S01]  /*68e0*/  @!P5 STG.E.U8 desc[UR36][R4.64+0xd8], R3 ;  /* 0x0000d8030400d986 */ /* 0x0001e2000c101124 */
[----:B------:R-:W-:Y:S05]  /*68f0*/  @P4 BRA `(.L_x_250) ;  /* 0x00000000000c4947 */ /* 0x000fea0003800000 */
[----:B--2---:R-:W0:Y:S02]  /*6900*/  LDG.E.U8 R139, desc[UR36][R8.64+0xd9] ;  /* 0x0000d924088b7981 */ /* 0x004e24000c1e1100 */
[----:B0-----:R-:W-:-:S05]  /*6910*/  PRMT R3, R139, 0x8880, RZ ;  /* 0x000088808b037816 */ /* 0x001fca00000000ff */
[----:B------:R-:W-:-:S07]  /*6920*/  IMAD R12, R3, R138, RZ ;  /* 0x0000008a030c7224 */ /* 0x000fce00078e02ff */
.L_x_250:
[----:B------:R-:W-:Y:S05]  /*6930*/  BSYNC B1 ;  /* 0x0000000000017941 */ /* 0x000fea0003800000 */
.L_x_249:
[----:B------:R-:W-:Y:S01]  /*6940*/  @!P4 IMAD R37, R37, R137, R12 ;  /* 0x000000892525c224 */ /* 0x000fe200078e020c */
[----:B------:R-:W-:Y:S04]  /*6950*/  BSSY B1, `(.L_x_251) ;  /* 0x0000006000017945 */ /* 0x000fe80003800000 */
[----:B------:R0:W-:Y:S01]  /*6960*/  @!P4 STG.E.U8 desc[UR36][R4.64+0xd9], R37 ;  /* 0x0000d9250400c986 */ /* 0x0001e2000c101124 */
[----:B------:R-:W-:Y:S05]  /*6970*/  @P3 BRA `(.L_x_252) ;  /* 0x00000000000c3947 */ /* 0x000fea0003800000 */
[----:B--2---:R-:W0:Y:S02]  /*6980*/  LDG.E.U8 R139, desc[UR36][R10.64+0xd8] ;  /* 0x0000d8240a8b7981 */ /* 0x004e24000c1e1100 */
[----:B0-----:R-:W-:-:S05]  /*6990*/  PRMT R3, R139, 0x8880, RZ ;  /* 0x000088808b037816 */ /* 0x001fca00000000ff */
[----:B------:R-:W-:-:S07]  /*69a0*/  IMAD R12, R3, R138, RZ ;  /* 0x0000008a030c7224 */ /* 0x000fce00078e02ff */
.L_x_252:
[----:B------:R-:W-:Y:S05]  /*69b0*/  BSYNC B1 ;  /* 0x0000000000017941 */ /* 0x000fea0003800000 */
.L_x_251:
[----:B0-----:R-:W-:Y:S01]  /*69c0*/  @!P3 IMAD R3, R38, R137, R12 ;  /* 0x000000892603b224 */ /* 0x001fe200078e020c */
[----:B------:R-:W-:Y:S01]  /*69d0*/  ISETP.LT.OR P1, PT, R0, 0x9, !P1 ;  /* 0x000000090000780c */ /* 0x000fe20004f21670 */
[----:B------:R-:W-:Y:S03]  /*69e0*/  BSSY B1, `(.L_x_253) ;  /* 0x0000006000017945 */ /* 0x000fe60003800000 */
[----:B------:R0:W-:Y:S09]  /*69f0*/  @!P3 STG.E.U8 desc[UR36][R6.64+0xd8], R3 ;  /* 0x0000d8030600b986 */ /* 0x0001f2000c101124 */
[----:B------:R-:W-:Y:S05]  /*6a00*/  @P1 BRA `(.L_x_254) ;  /* 0x00000000000c1947 */ /* 0x000fea0003800000 */
[----:B--2---:R-:W0:Y:S02]  /*6a10*/  LDG.E.U8 R139, desc[UR36][R10.64+0xd9] ;  /* 0x0000d9240a8b7981 */ /* 0x004e24000c1e1100 */
[----:B0-----:R-:W-:-:S05]  /*6a20*/  PRMT R3, R139, 0x8880, RZ ;  /* 0x000088808b037816 */ /* 0x001fca00000000ff */
[----:B------:R-:W-:-:S07]  /*6a30*/  IMAD R12, R3, R138, RZ ;  /* 0x0000008a030c7224 */ /* 0x000fce00078e02ff */
.L_x_254:
[----:B------:R-:W-:Y:S05]  /*6a40*/  BSYNC B1 ;  /* 0x0000000000017941 */ /* 0x000fea0003800000 */
.L_x_253:
[----:B------:R-:W-:Y:S01]  /*6a50*/  IMAD R39, R39, R137, R12 ;  /* 0x0000008927277224 */ /* 0x000fe200078e020c */
[----:B------:R-:W-:Y:S06]  /*6a60*/  @P1 BRA `(.L_x_255) ;  /* 0x0000001800281947 */ /* 0x000fec0003800000 */
[----:B------:R0:W-:Y:S01]  /*6a70*/  STG.E.U8 desc[UR36][R6.64+0xd9], R39 ;  /* 0x0000d92706007986 */ /* 0x0001e2000c101124 */
[----:B------:R-:W-:Y:S05]  /*6a80*/  BRA `(.L_x_255) ;  /* 0x0000001800207947 */ /* 0x000fea0003800000 */
.L_x_30:
[C---:B------:R-:W-:Y:S02]  /*6a90*/  ISETP.GE.AND P0, PT, R3.reuse, 0x1, PT ;  /* 0x000000010300780c */ /* 0x040fe40003f06270 */
[----:B------:R-:W-:Y:S02]  /*6aa0*/  ISETP.GE.AND P1, PT, R3, 0x2, PT ;  /* 0x000000020300780c */ /* 0x000fe40003f26270 */
[C---:B------:R-:W-:Y:S02]  /*6ab0*/  ISETP.LT.OR P4, PT, R0.reuse, 0x1, !P0 ;  /* 0x000000010000780c */ /* 0x040fe40004781670 */
[C---:B------:R-:W-:Y:S02]  /*6ac0*/  ISETP.LT.OR P5, PT, R0.reuse, 0x1, !P1 ;  /* 0x000000010000780c */ /* 0x040fe40004fa1670 */
[C---:B------:R-:W-:Y:S02]  /*6ad0*/  ISETP.LT.OR P0, PT, R0.reuse, 0x9, !P0 ;  /* 0x000000090000780c */ /* 0x040fe40004701670 */
[----:B------:R-:W-:-:S02]  /*6ae0*/  ISETP.LT.OR P1, PT, R0, 0x9, !P1 ;  /* 0x000000090000780c */ /* 0x000fc40004f21670 */
[C---:B------:R-:W-:Y:S02]  /*6af0*/  ISETP.GE.AND P3, PT, R3.reuse, 0x9, PT ;  /* 0x000000090300780c */ /* 0x040fe40003f66270 */
[----:B------:R-:W-:-:S03]  /*6b00*/  ISETP.GE.AND P2, PT, R3, 0xa, PT ;  /* 0x0000000a0300780c */ /* 0x000fc60003f46270 */
[-C--:B------:R-:W-:Y:S02]  /*6b10*/  @!P4 IMAD R9, R120, R137.reuse, RZ ;  /* 0x000000897809c224 */ /* 0x080fe400078e02ff */
[-C--:B------:R-:W-:Y:S02]  /*6b20*/  @!P5 IMAD R121, R121, R137.reuse, RZ ;  /* 0x000000897979d224 */ /* 0x080fe400078e02ff */
[-C--:B------:R-:W-:Y:S01]  /*6b30*/  @!P0 IMAD R11, R122, R137.reuse, RZ ;  /* 0x000000897a0b8224 */ /* 0x080fe200078e02ff */
[----:B------:R0:W-:Y:S01]  /*6b40*/  @!P4 STG.E.U8 desc[UR36][R4.64], R9 ;  /* 0x000000090400c986 */ /* 0x0001e2000c101124 */
[C---:B------:R-:W-:Y:S01]  /*6b50*/  ISETP.LT.OR P4, PT, R0.reuse, 0x1, !P3 ;  /* 0x000000010000780c */ /* 0x040fe20005f81670 */
[----:B------:R-:W-:Y:S02]  /*6b60*/  @!P1 IMAD R123, R123, R137, RZ ;  /* 0x000000897b7b9224 */ /* 0x000fe400078e02ff */
[----:B------:R-:W-:Y:S01]  /*6b70*/  @!P5 STG.E.U8 desc[UR36][R4.64+0x1], R121 ;  /* 0x000001790400d986 */ /* 0x000fe2000c101124 */
[----:B------:R-:W-:-:S02]  /*6b80*/  ISETP.LT.OR P5, PT, R0, 0x1, !P2 ;  /* 0x000000010000780c */ /* 0x000fc400057a1670 */
[C---:B------:R-:W-:Y:S01]  /*6b90*/  ISETP.LT.OR P2, PT, R0.reuse, 0x9, !P2 ;  /* 0x000000090000780c */ /* 0x040fe20005741670 */
[----:B------:R1:W-:Y:S01]  /*6ba0*/  @!P0 STG.E.U8 desc[UR36][R6.64], R11 ;  /* 0x0000000b06008986 */ /* 0x0003e2000c101124 */
[----:B------:R-:W-:Y:S02]  /*6bb0*/  ISETP.LT.OR P0, PT, R0, 0x9, !P3 ;  /* 0x000000090000780c */ /* 0x000fe40005f01670 */
[C---:B------:R-:W-:Y:S01]  /*6bc0*/  ISETP.GE.AND P3, PT, R3.reuse, 0x11, PT ;  /* 0x000000110300780c */ /* 0x040fe20003f66270 */
[----:B------:R-:W-:Y:S01]  /*6bd0*/  @!P1 STG.E.U8 desc[UR36][R6.64+0x1], R123 ;  /* 0x0000017b06009986 */ /* 0x000fe2000c101124 */
[----:B------:R-:W-:Y:S01]  /*6be0*/  ISETP.GE.AND P1, PT, R3, 0x12, PT ;  /* 0x000000120300780c */ /* 0x000fe20003f26270 */
[----:B------:R-:W-:-:S04]  /*6bf0*/  @!P4 IMAD R13, R124, R137, RZ ;  /* 0x000000897c0dc224 */ /* 0x000fc800078e02ff */
[-C--:B------:R-:W-:Y:S01]  /*6c00*/  @!P5 IMAD R125, R125, R137.reuse, RZ ;  /* 0x000000897d7dd224 */ /* 0x080fe200078e02ff */
[----:B------:R-:W-:Y:S01]  /*6c10*/  @!P4 STG.E.U8 desc[UR36][R4.64+0x8], R13 ;  /* 0x0000080d0400c986 */ /* 0x000fe2000c101124 */
[C---:B------:R-:W-:Y:S01]  /*6c20*/  ISETP.LT.OR P4, PT, R0.reuse, 0x1, !P3 ;  /* 0x000000010000780c */ /* 0x040fe20005f81670 */
[-C--:B------:R-:W-:Y:S02]  /*6c30*/  @!P2 IMAD R127, R127, R137.reuse, RZ ;  /* 0x000000897f7fa224 */ /* 0x080fe400078e02ff */
[----:B------:R-:W-:Y:S01]  /*6c40*/  @!P5 STG.E.U8 desc[UR36][R4.64+0x9], R125 ;  /* 0x0000097d0400d986 */ /* 0x000fe2000c101124 */
[----:B------:R-:W-:Y:S01]  /*6c50*/  ISETP.LT.OR P5, PT, R0, 0x1, !P1 ;  /* 0x000000010000780c */ /* 0x000fe20004fa1670 */
[----:B0-----:R-:W-:Y:S01]  /*6c60*/  @!P0 IMAD R9, R126, R137, RZ ;  /* 0x000000897e098224 */ /* 0x001fe200078e02ff */
[----:B------:R-:W-:Y:S01]  /*6c70*/  ISETP.LT.OR P1, PT, R0, 0x9, !P1 ;  /* 0x000000090000780c */ /* 0x000fe20004f21670 */
[----:B------:R-:W-:Y:S01]  /*6c80*/  @!P2 STG.E.U8 desc[UR36][R6.64+0x9], R127 ;  /* 0x0000097f0600a986 */ /* 0x000fe2000c101124 */
[----:B------:R-:W-:-:S03]  /*6c90*/  ISETP.GE.AND P2, PT, R3, 0x1a, PT ;  /* 0x0000001a0300780c */ /* 0x000fc60003f46270 */
[----:B------:R0:W-:Y:S01]  /*6ca0*/  @!P0 STG.E.U8 desc[UR36][R6.64+0x8], R9 ;  /* 0x0000080906008986 */ /* 0x0001e2000c101124 */
[----:B------:R-:W-:Y:S01]  /*6cb0*/  ISETP.LT.OR P0, PT, R0, 0x9, !P3 ;  /* 0x000000090000780c */ /* 0x000fe20005f01670 */
[----:B-1----:R-:W-:Y:S01]  /*6cc0*/  @!P4 IMAD R11, R128, R137, RZ ;  /* 0x00000089800bc224 */ /* 0x002fe200078e02ff */
[----:B------:R-:W-:-:S03]  /*6cd0*/  ISETP.GE.AND P3, PT, R3, 0x19, PT ;  /* 0x000000190300780c */ /* 0x000fc60003f66270 */
[-C--:B------:R-:W-:Y:S01]  /*6ce0*/  @!P5 IMAD R129, R129, R137.reuse, RZ ;  /* 0x000000898181d224 */ /* 0x080fe200078e02ff */
[----:B------:R-:W-:Y:S01]  /*6cf0*/  @!P4 STG.E.U8 desc[UR36][R4.64+0x10], R11 ;  /* 0x0000100b0400c986 */ /* 0x000fe2000c101124 */
[C---:B------:R-:W-:Y:S01]  /*6d00*/  ISETP.LT.OR P4, PT, R0.reuse, 0x1, !P3 ;  /* 0x000000010000780c */ /* 0x040fe20005f81670 */
[-C--:B------:R-:W-:Y:S02]  /*6d10*/  @!P1 IMAD R131, R131, R137.reuse, RZ ;  /* 0x0000008983839224 */ /* 0x080fe400078e02ff */
[----:B------:R-:W-:Y:S01]  /*6d20*/  @!P5 STG.E.U8 desc[UR36][R4.64+0x11], R129 ;  /* 0x000011810400d986 */ /* 0x000fe2000c101124 */
[----:B------:R-:W-:Y:S02]  /*6d30*/  ISETP.LT.OR P5, PT, R0, 0x1, !P2 ;  /* 0x000000010000780c */ /* 0x000fe400057a1670 */
[----:B0-----:R-:W-:Y:S01]  /*6d40*/  @!P0 IMAD R9, R130, R137, RZ ;  /* 0x0000008982098224 */ /* 0x001fe200078e02ff */
[----:B------:R-:W-:Y:S01]  /*6d50*/  @!P1 STG.E.U8 desc[UR36][R6.64+0x11], R131 ;  /* 0x0000118306009986 */ /* 0x000fe2000c101124 */
[----:B------:R-:W-:-:S02]  /*6d60*/  ISETP.LT.OR P2, PT, R0, 0x9, !P2 ;  /* 0x000000090000780c */ /* 0x000fc40005741670 */
[C---:B------:R-:W-:Y:S01]  /*6d70*/  ISETP.GE.AND P1, PT, R3.reuse, 0x22, PT ;  /* 0x000000220300780c */ /* 0x040fe20003f26270 */
[----:B------:R0:W-:Y:S01]  /*6d80*/  @!P0 STG.E.U8 desc[UR36][R6.64+0x10], R9 ;  /* 0x0000100906008986 */ /* 0x0001e2000c101124 */
[----:B------:R-:W-:Y:S01]  /*6d90*/  ISETP.LT.OR P0, PT, R0, 0x9, !P3 ;  /* 0x000000090000780c */ /* 0x000fe20005f01670 */
[----:B------:R-:W-:Y:S01]  /*6da0*/  @!P4 IMAD R13, R132, R137, RZ ;  /* 0x00000089840dc224 */ /* 0x000fe200078e02ff */
[----:B------:R-:W-:-:S03]  /*6db0*/  ISETP.GE.AND P3, PT, R3, 0x21, PT ;  /* 0x000000210300780c */ /* 0x000fc60003f66270 */
[-C--:B------:R-:W-:Y:S01]  /*6dc0*/  @!P5 IMAD R133, R133, R137.reuse, RZ ;  /* 0x000000898585d224 */ /* 0x080fe200078e02ff */
[----:B------:R-:W-:Y:S01]  /*6dd0*/  @!P4 STG.E.U8 desc[UR36][R4.64+0x18], R13 ;  /* 0x0000180d0400c986 */ /* 0x000fe2000c101124 */
[C---:B------:R-:W-:Y:S02]  /*6de0*/  ISETP.LT.OR P4, PT, R0.reuse, 0x1, !P3 ;  /* 0x000000010000780c */ /* 0x040fe40005f81670 */
[-C--:B------:R-:W-:Y:S01]  /*6df0*/  @!P2 IMAD R135, R135, R137.reuse, RZ ;  /* 0x000000898787a224 */ /* 0x080fe200078e02ff */
        /* <DEDUP_REMOVED lines=18> */
[----:B------:R-:W-:-:S02]  /*6f20*/  ISETP.GE.AND P1, PT, R3, 0x32, PT ;  /* 0x000000320300780c */ /* 0x000fc40003f26270 */
[C---:B------:R-:W-:Y:S01]  /*6f30*/  ISETP.LT.OR P2, PT, R0.reuse, 0x9, !P2 ;  /* 0x000000090000780c */ /* 0x040fe20005741670 */
[----:B------:R0:W-:Y:S01]  /*6f40*/  @!P0 STG.E.U8 desc[UR36][R6.64+0x20], R9 ;  /* 0x0000200906008986 */ /* 0x0001e2000c101124 */
[----:B------:R-:W-:Y:S01]  /*6f50*/  ISETP.LT.OR P0, PT, R0, 0x9, !P3 ;  /* 0x000000090000780c */ /* 0x000fe20005f01670 */
[----:B------:R-:W-:Y:S01]  /*6f60*/  @!P4 IMAD R13, R108, R137, RZ ;  /* 0x000000896c0dc224 */ /* 0x000fe200078e02ff */
[----:B------:R-:W-:-:S03]  /*6f70*/  ISETP.GE.AND P3, PT, R3, 0x31, PT ;  /* 0x000000310300780c */ /* 0x000fc60003f66270 */
[----:B------:R-:W-:Y:S01]  /*6f80*/  @!P5 IMAD R109, R109, R137, RZ ;  /* 0x000000896d6dd224 */ /* 0x000fe200078e02ff */
[----:B------:R-:W-:Y:S01]  /*6f90*/  @!P4 STG.E.U8 desc[UR36][R4.64+0x28], R13 ;  /* 0x0000280d0400c986 */ /* 0x000fe2000c101124 */
[----:B------:R-:W-:-:S03]  /*6fa0*/  ISETP.LT.OR P4, PT, R0, 0x1, !P3 ;  /* 0x000000010000780c */ /* 0x000fc60005f81670 */
[----:B------:R-:W-:Y:S01]  /*6fb0*/  @!P5 STG.E.U8 desc[UR36][R4.64+0x29], R109 ;  /* 0x0000296d0400d986 */ /* 0x000fe2000c101124 */
[C---:B------:R-:W-:Y:S01]  /*6fc0*/  ISETP.LT.OR P5, PT, R0.reuse, 0x1, !P1 ;  /* 0x000000010000780c */ /* 0x040fe20004fa1670 */
[-C--:B------:R-:W-:Y:S01]  /*6fd0*/  @!P2 IMAD R111, R111, R137.reuse, RZ ;  /* 0x000000896f6fa224 */ /* 0x080fe200078e02ff */
[----:B------:R-:W-:Y:S01]  /*6fe0*/  ISETP.LT.OR P1, PT, R0, 0x9, !P1 ;  /* 0x000000090000780c */ /* 0x000fe20004f21670 */
[----:B0-----:R-:W-:-:S03]  /*6ff0*/  @!P0 IMAD R9, R110, R137, RZ ;  /* 0x000000896e098224 */ /* 0x001fc600078e02ff */
[----:B------:R-:W-:Y:S01]  /*7000*/  @!P2 STG.E.U8 desc[UR36][R6.64+0x29], R111 ;  /* 0x0000296f0600a986 */ /* 0x000fe2000c101124 */
[----:B------:R-:W-:Y:S02]  /*7010*/  ISETP.GE.AND P2, PT, R3, 0x3a, PT ;  /* 0x0000003a0300780c */ /* 0x000fe40003f46270 */
[-C--:B------:R-:W-:Y:S01]  /*7020*/  @!P4 IMAD R11, R112, R137.reuse, RZ ;  /* 0x00000089700bc224 */ /* 0x080fe200078e02ff */
[----:B------:R0:W-:Y:S01]  /*7030*/  @!P0 STG.E.U8 desc[UR36][R6.64+0x28], R9 ;  /* 0x0000280906008986 */ /* 0x0001e2000c101124 */
[----:B------:R-:W-:Y:S02]  /*7040*/  ISETP.LT.OR P0, PT, R0, 0x9, !P3 ;  /* 0x000000090000780c */ /* 0x000fe40005f01670 */
[-C--:B------:R-:W-:Y:S01]  /*7050*/  @!P5 IMAD R113, R113, R137.reuse, RZ ;  /* 0x000000897171d224 */ /* 0x080fe200078e02ff */
[----:B------:R-:W-:Y:S01]  /*7060*/  ISETP.GE.AND P3, PT, R3, 0x39, PT ;  /* 0x000000390300780c */ /* 0x000fe20003f66270 */
[----:B------:R-:W-:Y:S01]  /*7070*/  @!P4 STG.E.U8 desc[UR36][R4.64+0x30], R11 ;  /* 0x0000300b0400c986 */ /* 0x000fe2000c101124 */
[----:B------:R-:W-:-:S02]  /*7080*/  @!P1 IMAD R115, R115, R137, RZ ;  /* 0x0000008973739224 */ /* 0x000fc400078e02ff */
[C---:B------:R-:W-:Y:S01]  /*7090*/  ISETP.LT.OR P4, PT, R0.reuse, 0x1, !P3 ;  /* 0x000000010000780c */ /* 0x040fe20005f81670 */
[----:B------:R-:W-:Y:S01]  /*70a0*/  @!P5 STG.E.U8 desc[UR36][R4.64+0x31], R113 ;  /* 0x000031710400d986 */ /* 0x000fe2000c101124 */
[C---:B------:R-:W-:Y:S02]  /*70b0*/  ISETP.LT.OR P5, PT, R0.reuse, 0x1, !P2 ;  /* 0x000000010000780c */ /* 0x040fe400057a1670 */
[----:B------:R-:W-:Y:S01]  /*70c0*/  ISETP.LT.OR P2, PT, R0, 0x9, !P2 ;  /* 0x000000090000780c */ /* 0x000fe20005741670 */
[----:B------:R-:W-:Y:S01]  /*70d0*/  @!P1 STG.E.U8 desc[UR36][R6.64+0x31], R115 ;  /* 0x0000317306009986 */ /* 0x000fe2000c101124 */
[----:B0-----:R-:W-:Y:S01]  /*70e0*/  @!P0 IMAD R9, R114, R137, RZ ;  /* 0x0000008972098224 */ /* 0x001fe200078e02ff */
[----:B------:R-:W-:-:S04]  /*70f0*/  ISETP.GE.AND P1, PT, R3, 0x42, PT ;  /* 0x000000420300780c */ /* 0x000fc80003f26270 */
[----:B------:R0:W-:Y:S01]  /*7100*/  @!P0 STG.E.U8 desc[UR36][R6.64+0x30], R9 ;  /* 0x0000300906008986 */ /* 0x0001e2000c101124 */
[----:B------:R-:W-:Y:S01]  /*7110*/  ISETP.LT.OR P0, PT, R0, 0x9, !P3 ;  /* 0x000000090000780c */ /* 0x000fe20005f01670 */
[-C--:B------:R-:W-:Y:S01]  /*7120*/  @!P4 IMAD R13, R116, R137.reuse, RZ ;  /* 0x00000089740dc224 */ /* 0x080fe200078e02ff */
[----:B------:R-:W-:Y:S01]  /*7130*/  ISETP.GE.AND P3, PT, R3, 0x41, PT ;  /* 0x000000410300780c */ /* 0x000fe20003f66270 */
[-C--:B------:R-:W-:Y:S02]  /*7140*/  @!P5 IMAD R117, R117, R137.reuse, RZ ;  /* 0x000000897575d224 */ /* 0x080fe400078e02ff */
[----:B------:R-:W-:Y:S01]  /*7150*/  @!P2 IMAD R119, R119, R137, RZ ;  /* 0x000000897777a224 */ /* 0x000fe200078e02ff */
[----:B------:R-:W-:Y:S01]  /*7160*/  @!P4 STG.E.U8 desc[UR36][R4.64+0x38], R13 ;  /* 0x0000380d0400c986 */ /* 0x000fe2000c101124 */
[----:B------:R-:W-:-:S03]  /*7170*/  ISETP.LT.OR P4, PT, R0, 0x1, !P3 ;  /* 0x000000010000780c */ /* 0x000fc60005f81670 */
[----:B------:R-:W-:Y:S01]  /*7180*/  @!P5 STG.E.U8 desc[UR36][R4.64+0x39], R117 ;  /* 0x000039750400d986 */ /* 0x000fe2000c101124 */
[----:B------:R-:W-:Y:S02]  /*7190*/  ISETP.LT.OR P5, PT, R0, 0x1, !P1 ;  /* 0x000000010000780c */ /* 0x000fe40004fa1670 */
[-C--:B0-----:R-:W-:Y:S01]  /*71a0*/  @!P0 IMAD R9, R118, R137.reuse, RZ ;  /* 0x0000008976098224 */ /* 0x081fe200078e02ff */
[----:B------:R-:W-:Y:S01]  /*71b0*/  @!P2 STG.E.U8 desc[UR36][R6.64+0x39], R119 ;  /* 0x000039770600a986 */ /* 0x000fe2000c101124 */
[C---:B------:R-:W-:Y:S02]  /*71c0*/  ISETP.LT.OR P1, PT, R0.reuse, 0x9, !P1 ;  /* 0x000000090000780c */ /* 0x040fe40004f21670 */
        /* <DEDUP_REMOVED lines=75> */
[-C--:B------:R-:W-:Y:S01]  /*7680*/  @!P5 IMAD R77, R77, R137.reuse, RZ ;  /* 0x000000894d4dd224 */ /* 0x080fe200078e02ff */
[----:B------:R-:W-:Y:S01]  /*7690*/  @!P4 STG.E.U8 desc[UR36][R4.64+0x68], R13 ;  /* 0x0000680d0400c986 */ /* 0x000fe2000c101124 */
[C---:B------:R-:W-:Y:S02]  /*76a0*/  ISETP.LT.OR P4, PT, R0.reuse, 0x1, !P1 ;  /* 0x000000010000780c */ /* 0x040fe40004f81670 */
[C---:B------:R-:W-:Y:S01]  /*76b0*/  ISETP.LT.OR P1, PT, R0.reuse, 0x9, !P1 ;  /* 0x000000090000780c */ /* 0x040fe20004f21670 */
[----:B------:R-:W-:Y:S01]  /*76c0*/  @!P5 STG.E.U8 desc[UR36][R4.64+0x69], R77 ;  /* 0x0000694d0400d986 */ /* 0x000fe2000c101124 */
[C---:B------:R-:W-:Y:S01]  /*76d0*/  ISETP.LT.OR P5, PT, R0.reuse, 0x1, !P2 ;  /* 0x000000010000780c */ /* 0x040fe200057a1670 */
[-C--:B------:R-:W-:Y:S01]  /*76e0*/  @!P3 IMAD R79, R79, R137.reuse, RZ ;  /* 0x000000894f4fb224 */ /* 0x080fe200078e02ff */
[----:B------:R-:W-:Y:S01]  /*76f0*/  ISETP.LT.OR P2, PT, R0, 0x9, !P2 ;  /* 0x000000090000780c */ /* 0x000fe20005741670 */
[----:B0-----:R-:W-:-:S03]  /*7700*/  @!P0 IMAD R9, R78, R137, RZ ;  /* 0x000000894e098224 */ /* 0x001fc600078e02ff */
[----:B------:R-:W-:Y:S01]  /*7710*/  @!P3 STG.E.U8 desc[UR36][R6.64+0x69], R79 ;  /* 0x0000694f0600b986 */ /* 0x000fe2000c101124 */
[C---:B------:R-:W-:Y:S02]  /*7720*/  ISETP.GE.AND P3, PT, R3.reuse, 0x79, PT ;  /* 0x000000790300780c */ /* 0x040fe40003f66270 */
[-C--:B------:R-:W-:Y:S01]  /*7730*/  @!P4 IMAD R11, R80, R137.reuse, RZ ;  /* 0x00000089500bc224 */ /* 0x080fe200078e02ff */
[----:B------:R0:W-:Y:S01]  /*7740*/  @!P0 STG.E.U8 desc[UR36][R6.64+0x68], R9 ;  /* 0x0000680906008986 */ /* 0x0001e2000c101124 */
[----:B------:R-:W-:Y:S02]  /*7750*/  ISETP.GE.AND P0, PT, R3, 0x7a, PT ;  /* 0x0000007a0300780c */ /* 0x000fe40003f06270 */
[-C--:B------:R-:W-:Y:S01]  /*7760*/  @!P5 IMAD R81, R81, R137.reuse, RZ ;  /* 0x000000895151d224 */ /* 0x080fe200078e02ff */
[----:B------:R-:W-:Y:S01]  /*7770*/  @!P4 STG.E.U8 desc[UR36][R4.64+0x70], R11 ;  /* 0x0000700b0400c986 */ /* 0x000fe2000c101124 */
[C---:B------:R-:W-:Y:S01]  /*7780*/  ISETP.LT.OR P4, PT, R0.reuse, 0x1, !P3 ;  /* 0x000000010000780c */ /* 0x040fe20005f81670 */
[-C--:B------:R-:W-:Y:S01]  /*7790*/  @!P2 IMAD R83, R83, R137.reuse, RZ ;  /* 0x000000895353a224 */ /* 0x080fe200078e02ff */
[C---:B------:R-:W-:Y:S01]  /*77a0*/  ISETP.LT.OR P3, PT, R0.reuse, 0x9, !P3 ;  /* 0x000000090000780c */ /* 0x040fe20005f61670 */
[----:B------:R-:W-:Y:S01]  /*77b0*/  @!P5 STG.E.U8 desc[UR36][R4.64+0x71], R81 ;  /* 0x000071510400d986 */ /* 0x000fe2000c101124 */
[----:B------:R-:W-:Y:S01]  /*77c0*/  ISETP.LT.OR P5, PT, R0, 0x1, !P0 ;  /* 0x000000010000780c */ /* 0x000fe200047a1670 */
[----:B0-----:R-:W-:-:S02]  /*77d0*/  @!P1 IMAD R9, R82, R137, RZ ;  /* 0x0000008952099224 */ /* 0x001fc400078e02ff */
[----:B------:R-:W-:Y:S01]  /*77e0*/  @!P2 STG.E.U8 desc[UR36][R6.64+0x71], R83 ;  /* 0x000071530600a986 */ /* 0x000fe2000c101124 */
[----:B------:R-:W-:Y:S02]  /*77f0*/  ISETP.LT.OR P2, PT, R0, 0x9, !P0 ;  /* 0x000000090000780c */ /* 0x000fe40004741670 */
[C---:B------:R-:W-:Y:S01]  /*7800*/  ISETP.GE.AND P0, PT, R3.reuse, 0x82, PT ;  /* 0x000000820300780c */ /* 0x040fe20003f06270 */
[----:B------:R0:W-:Y:S02]  /*7810*/  @!P1 STG.E.U8 desc[UR36][R6.64+0x70], R9 ;  /* 0x0000700906009986 */ /* 0x0001e4000c101124 */
[----:B------:R-:W-:Y:S01]  /*7820*/  @!P4 IMAD R13, R84, R137, RZ ;  /* 0x00000089540dc224 */ /* 0x000fe200078e02ff */
[----:B------:R-:W-:-:S03]  /*7830*/  ISETP.GE.AND P1, PT, R3, 0x81, PT ;  /* 0x000000810300780c */ /* 0x000fc60003f26270 */
[-C--:B------:R-:W-:Y:S01]  /*7840*/  @!P5 IMAD R85, R85, R137.reuse, RZ ;  /* 0x000000895555d224 */ /* 0x080fe200078e02ff */
[----:B------:R-:W-:Y:S01]  /*7850*/  @!P4 STG.E.U8 desc[UR36][R4.64+0x78], R13 ;  /* 0x0000780d0400c986 */ /* 0x000fe2000c101124 */
[C---:B------:R-:W-:Y:S02]  /*7860*/  ISETP.LT.OR P4, PT, R0.reuse, 0x1, !P0 ;  /* 0x000000010000780c */ /* 0x040fe40004781670 */
[C---:B------:R-:W-:Y:S01]  /*7870*/  ISETP.LT.OR P0, PT, R0.reuse, 0x9, !P0 ;  /* 0x000000090000780c */ /* 0x040fe20004701670 */
[----:B------:R-:W-:Y:S01]  /*7880*/  @!P5 STG.E.U8 desc[UR36][R4.64+0x79], R85 ;  /* 0x000079550400d986 */ /* 0x000fe2000c101124 */
[----:B------:R-:W-:Y:S01]  /*7890*/  ISETP.LT.OR P5, PT, R0, 0x1, !P1 ;  /* 0x000000010000780c */ /* 0x000fe20004fa1670 */
[-C--:B0-----:R-:W-:Y:S01]  /*78a0*/  @!P3 IMAD R9, R86, R137.reuse, RZ ;  /* 0x000000895609b224 */ /* 0x081fe200078e02ff */
[----:B------:R-:W-:Y:S01]  /*78b0*/  ISETP.LT.OR P1, PT, R0, 0x9, !P1 ;  /* 0x000000090000780c */ /* 0x000fe20004f21670 */
[----:B------:R-:W-:-:S03]  /*78c0*/  @!P2 IMAD R87, R87, R137, RZ ;  /* 0x000000895757a224 */ /* 0x000fc600078e02ff */
[----:B------:R0:W-:Y:S01]  /*78d0*/  @!P3 STG.E.U8 desc[UR36][R6.64+0x78], R9 ;  /* 0x000078090600b986 */ /* 0x0001e2000c101124 */
[----:B------:R-:W-:Y:S02]  /*78e0*/  ISETP.GE.AND P3, PT, R3, 0x89, PT ;  /* 0x000000890300780c */ /* 0x000fe40003f66270 */
[-C--:B------:R-:W-:Y:S01]  /*78f0*/  @!P4 IMAD R57, R57, R137.reuse, RZ ;  /* 0x000000893939c224 */ /* 0x080fe200078e02ff */
[----:B------:R-:W-:Y:S01]  /*7900*/  @!P2 STG.E.U8 desc[UR36][R6.64+0x79], R87 ;  /* 0x000079570600a986 */ /* 0x000fe2000c101124 */
[----:B------:R-:W-:Y:S01]  /*7910*/  ISETP.GE.AND P2, PT, R3, 0x8a, PT ;  /* 0x0000008a0300780c */ /* 0x000fe20003f46270 */
[-C--:B------:R-:W-:Y:S02]  /*7920*/  @!P0 IMAD R59, R59, R137.reuse, RZ ;  /* 0x000000893b3b8224 */ /* 0x080fe400078e02ff */
[-C--:B------:R-:W-:Y:S01]  /*7930*/  @!P5 IMAD R11, R56, R137.reuse, RZ ;  /* 0x00000089380bd224 */ /* 0x080fe200078e02ff */
[----:B------:R-:W-:Y:S01]  /*7940*/  @!P4 STG.E.U8 desc[UR36][R4.64+0x81], R57 ;  /* 0x000081390400c986 */ /* 0x000fe2000c101124 */
[----:B------:R-:W-:Y:S01]  /*7950*/  ISETP.LT.OR P4, PT, R0, 0x1, !P3 ;  /* 0x000000010000780c */ /* 0x000fe20005f81670 */
[----:B0-----:R-:W-:-:S02]  /*7960*/  @!P1 IMAD R9, R58, R137, RZ ;  /* 0x000000893a099224 */ /* 0x001fc400078e02ff */
[----:B------:R-:W-:Y:S01]  /*7970*/  @!P5 STG.E.U8 desc[UR36][R4.64+0x80], R11 ;  /* 0x0000800b0400d986 */ /* 0x000fe2000c101124 */
[C---:B------:R-:W-:Y:S02]  /*7980*/  ISETP.LT.OR P5, PT, R0.reuse, 0x1, !P2 ;  /* 0x000000010000780c */ /* 0x040fe400057a1670 */
[C---:B------:R-:W-:Y:S01]  /*7990*/  ISETP.LT.OR P3, PT, R0.reuse, 0x9, !P3 ;  /* 0x000000090000780c */ /* 0x040fe20005f61670 */
[----:B------:R0:W-:Y:S01]  /*79a0*/  @!P1 STG.E.U8 desc[UR36][R6.64+0x80], R9 ;  /* 0x0000800906009986 */ /* 0x0001e2000c101124 */
[C---:B------:R-:W-:Y:S02]  /*79b0*/  ISETP.GE.AND P1, PT, R3.reuse, 0x91, PT ;  /* 0x000000910300780c */ /* 0x040fe40003f26270 */
[----:B------:R-:W-:Y:S01]  /*79c0*/  ISETP.LT.OR P2, PT, R0, 0x9, !P2 ;  /* 0x000000090000780c */ /* 0x000fe20005741670 */
[----:B------:R-:W-:Y:S01]  /*79d0*/  @!P0 STG.E.U8 desc[UR36][R6.64+0x81], R59 ;  /* 0x0000813b06008986 */ /* 0x000fe2000c101124 */
[----:B------:R-:W-:Y:S01]  /*79e0*/  ISETP.GE.AND P0, PT, R3, 0x92, PT ;  /* 0x000000920300780c */ /* 0x000fe20003f06270 */
[----:B------:R-:W-:-:S04]  /*79f0*/  @!P4 IMAD R13, R60, R137, RZ ;  /* 0x000000893c0dc224 */ /* 0x000fc800078e02ff */
[-C--:B------:R-:W-:Y:S01]  /*7a00*/  @!P5 IMAD R61, R61, R137.reuse, RZ ;  /* 0x000000893d3dd224 */ /* 0x080fe200078e02ff */
[----:B------:R-:W-:Y:S01]  /*7a10*/  @!P4 STG.E.U8 desc[UR36][R4.64+0x88], R13 ;  /* 0x0000880d0400c986 */ /* 0x000fe2000c101124 */
[----:B------:R-:W-:Y:S01]  /*7a20*/  ISETP.LT.OR P4, PT, R0, 0x1, !P1 ;  /* 0x000000010000780c */ /* 0x000fe20004f81670 */
[-C--:B0-----:R-:W-:Y:S01]  /*7a30*/  @!P3 IMAD R9, R62, R137.reuse, RZ ;  /* 0x000000893e09b224 */ /* 0x081fe200078e02ff */
[C---:B------:R-:W-:Y:S01]  /*7a40*/  ISETP.LT.OR P1, PT, R0.reuse, 0x9, !P1 ;  /* 0x000000090000780c */ /* 0x040fe20004f21670 */
[----:B------:R-:W-:Y:S01]  /*7a50*/  @!P5 STG.E.U8 desc[UR36][R4.64+0x89], R61 ;  /* 0x0000893d0400d986 */ /* 0x000fe2000c101124 */
[C---:B------:R-:W-:Y:S01]  /*7a60*/  ISETP.LT.OR P5, PT, R0.reuse, 0x1, !P0 ;  /* 0x000000010000780c */ /* 0x040fe200047a1670 */
[----:B------:R-:W-:Y:S01]  /*7a70*/  @!P2 IMAD R63, R63, R137, RZ ;  /* 0x000000893f3fa224 */ /* 0x000fe200078e02ff */
[----:B------:R-:W-:Y:S01]  /*7a80*/  ISETP.LT.OR P0, PT, R0, 0x9, !P0 ;  /* 0x000000090000780c */ /* 0x000fe20004701670 */
[----:B------:R0:W-:Y:S01]  /*7a90*/  @!P3 STG.E.U8 desc[UR36][R6.64+0x88], R9 ;  /* 0x000088090600b986 */ /* 0x0001e2000c101124 */
[----:B------:R-:W-:-:S03]  /*7aa0*/  ISETP.GE.AND P3, PT, R3, 0x99, PT ;  /* 0x000000990300780c */ /* 0x000fc60003f66270 */
        /* <DEDUP_REMOVED lines=30> */
[-C--:B------:R-:W-:Y:S02]  /*7c90*/  @!P4 IMAD R41, R41, R137.reuse, RZ ;  /* 0x000000892929c224 */ /* 0x080fe400078e02ff */
[-C--:B------:R-:W-:Y:S02]  /*7ca0*/  @!P1 IMAD R43, R43, R137.reuse, RZ ;  /* 0x000000892b2b9224 */ /* 0x080fe400078e02ff */
[-C--:B------:R-:W-:Y:S01]  /*7cb0*/  @!P5 IMAD R11, R40, R137.reuse, RZ ;  /* 0x00000089280bd224 */ /* 0x080fe200078e02ff */
[----:B------:R-:W-:Y:S01]  /*7cc0*/  @!P4 STG.E.U8 desc[UR36][R4.64+0xa1], R41 ;  /* 0x0000a1290400c986 */ /* 0x000fe2000c101124 */
[----:B------:R-:W-:Y:S01]  /*7cd0*/  ISETP.LT.OR P4, PT, R0, 0x1, !P2 ;  /* 0x000000010000780c */ /* 0x000fe20005781670 */
[----:B0-----:R-:W-:Y:S01]  /*7ce0*/  @!P0 IMAD R9, R42, R137, RZ ;  /* 0x000000892a098224 */ /* 0x001fe200078e02ff */
[C---:B------:R-:W-:Y:S01]  /*7cf0*/  ISETP.LT.OR P2, PT, R0.reuse, 0x9, !P2 ;  /* 0x000000090000780c */ /* 0x040fe20005741670 */
[----:B------:R-:W-:Y:S01]  /*7d00*/  @!P5 STG.E.U8 desc[UR36][R4.64+0xa0], R11 ;  /* 0x0000a00b0400d986 */ /* 0x000fe2000c101124 */
[----:B------:R-:W-:-:S02]  /*7d10*/  ISETP.LT.OR P5, PT, R0, 0x1, !P3 ;  /* 0x000000010000780c */ /* 0x000fc40005fa1670 */
        /* <DEDUP_REMOVED lines=78> */
[----:B------:R1:W-:Y:S01]  /*8200*/  @!P4 STG.E.U8 desc[UR36][R4.64+0xd0], R11 ;  /* 0x0000d00b0400c986 */ /* 0x0003e2000c101124 */
[C---:B------:R-:W-:Y:S01]  /*8210*/  ISETP.LT.OR P4, PT, R0.reuse, 0x1, !P3 ;  /* 0x000000010000780c */ /* 0x040fe20005f81670 */
[----:B------:R-:W-:Y:S01]  /*8220*/  @!P0 IMAD R35, R35, R137, RZ ;  /* 0x0000008923238224 */ /* 0x000fe200078e02ff */
[C---:B------:R-:W-:Y:S01]  /*8230*/  ISETP.LT.OR P3, PT, R0.reuse, 0x9, !P3 ;  /* 0x000000090000780c */ /* 0x040fe20005f61670 */
[----:B------:R3:W-:Y:S01]  /*8240*/  @!P5 STG.E.U8 desc[UR36][R4.64+0xd1], R33 ;  /* 0x0000d1210400d986 */ /* 0x0007e2000c101124 */
[----:B------:R-:W-:-:S02]  /*8250*/  ISETP.LT.OR P5, PT, R0, 0x1, !P2 ;  /* 0x000000010000780c */ /* 0x000fc400057a1670 */
[----:B------:R-:W-:Y:S01]  /*8260*/  ISETP.LT.OR P2, PT, R0, 0x9, !P2 ;  /* 0x000000090000780c */ /* 0x000fe20005741670 */
[----:B------:R3:W-:Y:S04]  /*8270*/  @!P1 STG.E.U8 desc[UR36][R6.64+0xd0], R3 ;  /* 0x0000d00306009986 */ /* 0x0007e8000c101124 */
[----:B------:R3:W-:Y:S02]  /*8280*/  @!P0 STG.E.U8 desc[UR36][R6.64+0xd1], R35 ;  /* 0x0000d12306008986 */ /* 0x0007e4000c101124 */
[-C--:B0-----:R-:W-:Y:S02]  /*8290*/  @!P4 IMAD R9, R36, R137.reuse, RZ ;  /* 0x000000892409c224 */ /* 0x081fe400078e02ff */
[-C--:B-1----:R-:W-:Y:S02]  /*82a0*/  @!P3 IMAD R11, R38, R137.reuse, RZ ;  /* 0x00000089260bb224 */ /* 0x082fe400078e02ff */
[-C--:B------:R-:W-:Y:S01]  /*82b0*/  @!P5 IMAD R37, R37, R137.reuse, RZ ;  /* 0x000000892525d224 */ /* 0x080fe200078e02ff */
[----:B------:R3:W-:Y:S01]  /*82c0*/  @!P4 STG.E.U8 desc[UR36][R4.64+0xd8], R9 ;  /* 0x0000d8090400c986 */ /* 0x0007e2000c101124 */
[----:B------:R-:W-:-:S03]  /*82d0*/  @!P2 IMAD R39, R39, R137, RZ ;  /* 0x000000892727a224 */ /* 0x000fc600078e02ff */
[----:B------:R3:W-:Y:S04]  /*82e0*/  @!P5 STG.E.U8 desc[UR36][R4.64+0xd9], R37 ;  /* 0x0000d9250400d986 */ /* 0x0007e8000c101124 */
[----:B------:R3:W-:Y:S04]  /*82f0*/  @!P3 STG.E.U8 desc[UR36][R6.64+0xd8], R11 ;  /* 0x0000d80b0600b986 */ /* 0x0007e8000c101124 */
[----:B------:R3:W-:Y:S02]  /*8300*/  @!P2 STG.E.U8 desc[UR36][R6.64+0xd9], R39 ;  /* 0x0000d9270600a986 */ /* 0x0007e4000c101124 */
.L_x_255:
[----:B------:R-:W-:Y:S05]  /*8310*/  BSYNC B0 ;  /* 0x0000000000007941 */ /* 0x000fea0003800000 */
.L_x_29:
[----:B------:R-:W-:Y:S01]  /*8320*/  ULDC UR4, c[0x0][0xc] ;  /* 0x0000030000047ab9 */ /* 0x000fe20000000800 */
[----:B------:R-:W-:Y:S01]  /*8330*/  ULDC UR5, c[0x0][0x10] ;  /* 0x0000040000057ab9 */ /* 0x000fe20000000800 */
[----:B0--3--:R-:W0:Y:S01]  /*8340*/  LDC R3, c[0x0][0x14] ;  /* 0x00000500ff037b82 */ /* 0x009e220000000800 */
[----:B------:R-:W-:Y:S01]  /*8350*/  UIMAD.WIDE.U32 UR4, UR4, UR5, URZ ;  /* 0x00000005040472a5 */ /* 0x000fe2000f8e003f */
[----:B------:R-:W-:Y:S01]  /*8360*/  PRMT R0, RZ, 0x7610, R0 ;  /* 0x00007610ff007816 */ /* 0x000fe20000000000 */
[----:B------:R-:W-:Y:S02]  /*8370*/  IMAD.MOV.U32 R23, RZ, RZ, -0x1 ;  /* 0xffffffffff177424 */ /* 0x000fe400078e00ff */
[----:B------:R-:W-:Y:S02]  /*8380*/  IMAD.MOV.U32 R22, RZ, RZ, -0x1 ;  /* 0xffffffffff167424 */ /* 0x000fe400078e00ff */
[----:B0-----:R-:W-:-:S04]  /*8390*/  IMAD.WIDE.U32 R16, R3, UR4, R16 ;  /* 0x0000000403107c25 */ /* 0x001fc8000f8e0010 */
[----:B------:R-:W-:Y:S01]  /*83a0*/  IMAD R3, R3, UR5, RZ ;  /* 0x0000000503037c24 */ /* 0x000fe2000f8e02ff */
[----:B------:R-:W-:Y:S02]  /*83b0*/  ULDC.64 UR4, c[0x0][0x650] ;  /* 0x0001940000047ab9 */ /* 0x000fe40000000a00 */
[----:B------:R-:W-:Y:S01]  /*83c0*/  ISETP.GE.U32.AND P0, PT, R16, UR4, PT ;  /* 0x0000000410007c0c */ /* 0x000fe2000bf06070 */
[----:B------:R-:W-:-:S05]  /*83d0*/  IMAD.IADD R17, R17, 0x1, R3 ;  /* 0x0000000111117824 */ /* 0x000fca00078e0203 */
[----:B------:R-:W-:-:S13]  /*83e0*/  ISETP.GE.U32.AND.EX P0, PT, R17, UR5, PT, P0 ;  /* 0x0000000511007c0c */ /* 0x000fda000bf06100 */
[----:B------:R-:W-:Y:S05]  /*83f0*/  @P0 BRA `(.L_x_256) ;  /* 0x0000000400640947 */ /* 0x000fea0003800000 */
[----:B------:R-:W0:Y:S01]  /*8400*/  S2R R12, SR_CTAID.X ;  /* 0x00000000000c7919 */ /* 0x000e220000002500 */
[----:B------:R-:W3:Y:S01]  /*8410*/  LDC.64 R10, c[0x0][0x628] ;  /* 0x00018a00ff0a7b82 */ /* 0x000ee20000000a00 */
[----:B------:R-:W-:Y:S01]  /*8420*/  ULDC UR4, c[0x0][0x150] ;  /* 0x0000540000047ab9 */ /* 0x000fe20000000800 */
[----:B------:R-:W-:Y:S01]  /*8430*/  IMAD.MOV.U32 R8, RZ, RZ, R16 ;  /* 0x000000ffff087224 */ /* 0x000fe200078e0010 */
[----:B------:R-:W0:Y:S01]  /*8440*/  S2R R23, SR_CTAID.Y ;  /* 0x0000000000177919 */ /* 0x000e220000002600 */
[----:B------:R-:W-:-:S04]  /*8450*/  IMAD.MOV.U32 R9, RZ, RZ, R17 ;  /* 0x000000ffff097224 */ /* 0x000fc800078e0011 */
[----:B------:R-:W1:Y:S08]  /*8460*/  LDC R21, c[0x0][0x144] ;  /* 0x00005100ff157b82 */ /* 0x000e700000000800 */
[----:B------:R-:W1:Y:S08]  /*8470*/  LDC R0, c[0x0][0x630] ;  /* 0x00018c00ff007b82 */ /* 0x000e700000000800 */
[----:B------:R-:W1:Y:S01]  /*8480*/  LDC.64 R14, c[0x0][0x620] ;  /* 0x00018800ff0e7b82 */ /* 0x000e620000000a00 */
[----:B---3--:R-:W-:-:S04]  /*8490*/  ISETP.NE.U32.AND P0, PT, R10, RZ, PT ;  /* 0x000000ff0a00720c */ /* 0x008fc80003f05070 */
[----:B------:R-:W-:Y:S02]  /*84a0*/  ISETP.NE.AND.EX P0, PT, R11, RZ, PT, P0 ;  /* 0x000000ff0b00720c */ /* 0x000fe40003f05300 */
[----:B0-----:R-:W-:-:S05]  /*84b0*/  I2FP.F32.U32 R3, R12 ;  /* 0x0000000c00037245 */ /* 0x001fca0000201000 */
[----:B------:R-:W-:-:S04]  /*84c0*/  FMUL R3, R3, UR4 ;  /* 0x0000000403037c20 */ /* 0x000fc80008400000 */
[----:B------:R0:W3:Y:S02]  /*84d0*/  F2I.U32.TRUNC.NTZ R20, R3 ;  /* 0x0000000300147305 */ /* 0x0000e4000020f000 */
[----:B------:R-:W-:Y:S05]  /*84e0*/  @!P0 BRA `(.L_x_257) ;  /* 0x0000000000288947 */ /* 0x000fea0003800000 */
[----:B0-----:R-:W0:Y:S02]  /*84f0*/  LDC R3, c[0x0][0x634] ;  /* 0x00018d00ff037b82 */ /* 0x001e240000000800 */
[----:B0-----:R-:W-:-:S05]  /*8500*/  IADD3 R3, P0, R16, R3, RZ ;  /* 0x0000000310037210 */ /* 0x001fca0007f1e0ff */
[----:B-1----:R-:W-:-:S04]  /*8510*/  IMAD.X R13, RZ, RZ, R17, P0 ;  /* 0x000000ffff0d7224 */ /* 0x002fc800000e0611 */
[----:B------:R-:W-:-:S04]  /*8520*/  IMAD.WIDE.U32 R4, R13, R10, RZ ;  /* 0x0000000a0d047225 */ /* 0x000fc800078e00ff */
[----:B----4-:R-:W-:-:S04]  /*8530*/  IMAD.WIDE.U32 R6, P0, R3, R11, R4 ;  /* 0x0000000b03067225 */ /* 0x010fc80007800004 */
[----:B------:R-:W-:-:S04]  /*8540*/  IMAD.WIDE.U32 R4, R3, R10, RZ ;  /* 0x0000000a03047225 */ /* 0x000fc800078e00ff */
[----:B------:R-:W-:Y:S01]  /*8550*/  IMAD.X R9, RZ, RZ, RZ, P0 ;  /* 0x000000ffff097224 */ /* 0x000fe200000e06ff */
[----:B------:R-:W-:Y:S01]  /*8560*/  IADD3 RZ, P0, R5, R6, RZ ;  /* 0x0000000605ff7210 */ /* 0x000fe20007f1e0ff */
[----:B------:R-:W-:-:S04]  /*8570*/  IMAD.MOV.U32 R8, RZ, RZ, R7 ;  /* 0x000000ffff087224 */ /* 0x000fc800078e0007 */
[----:B------:R-:W-:-:S08]  /*8580*/  IMAD.WIDE.U32.X R8, R13, R11, R8, P0 ;  /* 0x0000000b0d087225 */ /* 0x000fd000000e0408 */
.L_x_257:
[----:B------:R-:W2:Y:S01]  /*8590*/  LDC.64 R26, c[0x0][0x640] ;  /* 0x00019000ff1a7b82 */ /* 0x000ea20000000a00 */
[-CC-:B-1----:R-:W-:Y:S01]  /*85a0*/  SHF.R.U64 R22, R8, R0.reuse, R9.reuse ;  /* 0x0000000008167219 */ /* 0x182fe20000001209 */
[----:B---3--:R-:W-:Y:S01]  /*85b0*/  IMAD.MOV R20, RZ, RZ, -R20 ;  /* 0x000000ffff147224 */ /* 0x008fe200078e0a14 */
[----:B------:R-:W-:Y:S01]  /*85c0*/  SHF.R.U32.HI R0, RZ, R0, R9 ;  /* 0x00000000ff007219 */ /* 0x000fe20000011609 */
[----:B------:R-:W-:Y:S01]  /*85d0*/  ULDC UR4, c[0x0][0x154] ;  /* 0x0000550000047ab9 */ /* 0x000fe20000000800 */
[----:B0-----:R-:W-:Y:S01]  /*85e0*/  IADD3 R3, P0, RZ, -R22, RZ ;  /* 0x80000016ff037210 */ /* 0x001fe20007f1e0ff */
[----:B------:R-:W-:Y:S02]  /*85f0*/  IMAD R21, R21, R20, R12 ;  /* 0x0000001415157224 */ /* 0x000fe400078e020c */
[----:B----4-:R-:W0:Y:S01]  /*8600*/  LDC R6, c[0x0][0x618] ;  /* 0x00018600ff067b82 */ /* 0x010e220000000800 */
[----:B------:R-:W-:Y:S02]  /*8610*/  IMAD.MOV.U32 R7, RZ, RZ, 0x1 ;  /* 0x00000001ff077424 */ /* 0x000fe400078e00ff */
[----:B------:R-:W-:-:S04]  /*8620*/  IMAD.X R5, RZ, RZ, ~R0, P0 ;  /* 0x000000ffff057224 */ /* 0x000fc800000e0e00 */
[-C--:B------:R-:W-:Y:S01]  /*8630*/  IMAD R0, R5, R14.reuse, RZ ;  /* 0x0000000e05007224 */ /* 0x080fe200078e02ff */
[----:B------:R-:W1:Y:S01]  /*8640*/  LDC R8, c[0x0][0x608] ;  /* 0x00018200ff087b82 */ /* 0x000e620000000800 */
[----:B------:R-:W-:-:S04]  /*8650*/  IMAD.WIDE.U32 R4, R3, R14, R16 ;  /* 0x0000000e03047225 */ /* 0x000fc800078e0010 */
[----:B------:R-:W-:Y:S01]  /*8660*/  IMAD R3, R3, R15, R0 ;  /* 0x0000000f03037224 */ /* 0x000fe200078e0200 */
[----:B------:R-:W-:Y:S02]  /*8670*/  I2FP.F32.U32 R0, R23 ;  /* 0x0000001700007245 */ /* 0x000fe40000201000 */
[----:B------:R-:W3:Y:S01]  /*8680*/  LDC R24, c[0x0][0x658] ;  /* 0x00019600ff187b82 */ /* 0x000ee20000000800 */
[----:B------:R-:W-:Y:S01]  /*8690*/  IMAD.IADD R3, R5, 0x1, R3 ;  /* 0x0000000105037824 */ /* 0x000fe200078e0203 */
[----:B--2---:R-:W-:Y:S01]  /*86a0*/  ISETP.NE.U32.AND P0, PT, R26, RZ, PT ;  /* 0x000000ff1a00720c */ /* 0x004fe20003f05070 */
[----:B------:R-:W-:Y:S01]  /*86b0*/  FMUL R0, R0, UR4 ;  /* 0x0000000400007c20 */ /* 0x000fe20008400000 */
[----:B------:R-:W-:Y:S02]  /*86c0*/  IMAD.MOV.U32 R5, RZ, RZ, -0x1 ;  /* 0xffffffffff057424 */ /* 0x000fe400078e00ff */
[----:B------:R-:W-:Y:S01]  /*86d0*/  ISETP.NE.AND.EX P0, PT, R27, RZ, PT, P0 ;  /* 0x000000ff1b00720c */ /* 0x000fe20003f05300 */
[----:B------:R2:W4:Y:S01]  /*86e0*/  F2I.U32.TRUNC.NTZ R13, R0 ;  /* 0x00000000000d7305 */ /* 0x000522000020f000 */
[----:B------:R-:W2:Y:S01]  /*86f0*/  LDC R20, c[0x0][0x148] ;  /* 0x00005200ff147b82 */ /* 0x000ea20000000800 */
[----:B0-----:R-:W-:-:S02]  /*8700*/  SHF.R.U64 R12, R4, R6, R3 ;  /* 0x00000006040c7219 */ /* 0x001fc40000001203 */
[----:B------:R-:W-:-:S05]  /*8710*/  SHF.R.U32.HI R3, RZ, R6, R3 ;  /* 0x00000006ff037219 */ /* 0x000fca0000011603 */
[----:B------:R-:W0:Y:S01]  /*8720*/  LDC R15, c[0x0][0x600] ;  /* 0x00018000ff0f7b82 */ /* 0x000e220000000800 */
[-CC-:B-1----:R-:W-:Y:S02]  /*8730*/  SHF.R.U64 R10, R12, R8.reuse, R3.reuse ;  /* 0x000000080c0a7219 */ /* 0x182fe40000001203 */
[----:B------:R-:W-:-:S05]  /*8740*/  SHF.R.U32.HI R3, RZ, R8, R3 ;  /* 0x00000008ff037219 */ /* 0x000fca0000011603 */
[----:B------:R-:W1:Y:S01]  /*8750*/  LDC R28, c[0x0][0x648] ;  /* 0x00019200ff1c7b82 */ /* 0x000e620000000800 */
[-C--:B---3--:R-:W-:Y:S02]  /*8760*/  SHF.L.U32 R4, R5, R24.reuse, RZ ;  /* 0x0000001805047219 */ /* 0x088fe400000006ff */
[--C-:B------:R-:W-:Y:S02]  /*8770*/  SHF.R.U64 R14, R10, R24, R3.reuse ;  /* 0x000000180a0e7219 */ /* 0x100fe40000001203 */
[----:B------:R-:W-:Y:S02]  /*8780*/  LOP3.LUT R25, RZ, R4, RZ, 0x33, !PT ;  /* 0x00000004ff197212 */ /* 0x000fe400078e33ff */
[-C--:B------:R-:W-:Y:S01]  /*8790*/  SHF.R.U32.HI R5, RZ, R24.reuse, R3 ;  /* 0x00000018ff057219 */ /* 0x080fe20000011603 */
[----:B------:R-:W3:Y:S01]  /*87a0*/  LDC R29, c[0x0][0x638] ;  /* 0x00018e00ff1d7b82 */ /* 0x000ee20000000800 */
[----:B------:R-:W-:Y:S01]  /*87b0*/  SHF.L.U32 R136, R7, R24, RZ ;  /* 0x0000001807887219 */ /* 0x000fe200000006ff */
[----:B------:R-:W-:-:S06]  /*87c0*/  IMAD.MOV.U32 R4, RZ, RZ, R14 ;  /* 0x000000ffff047224 */ /* 0x000fcc00078e000e */
[----:B------:R-:W0:Y:S01]  /*87d0*/  LDC R30, c[0x0][0x610] ;  /* 0x00018400ff1e7b82 */ /* 0x000e220000000800 */
[----:B----4-:R-:W-:Y:S05]  /*87e0*/  @!P0 BRA `(.L_x_258) ;  /* 0x0000000000288947 */ /* 0x010fea0003800000 */
[----:B------:R-:W4:Y:S02]  /*87f0*/  LDC R3, c[0x0][0x64c] ;  /* 0x00019300ff037b82 */ /* 0x000f240000000800 */
[----:B----4-:R-:W-:-:S05]  /*8800*/  IADD3 R3, P0, R14, R3, RZ ;  /* 0x000000030e037210 */ /* 0x010fca0007f1e0ff */
        /* <DEDUP_REMOVED lines=8> */
.L_x_258:
[----:B------:R-:W-:Y:S01]  /*8890*/  ISETP.NE.AND P0, PT, R2, 0x1, PT ;  /* 0x000000010200780c */ /* 0x000fe20003f05270 */
[----:B0-----:R-:W-:Y:S01]  /*88a0*/  VIADD R7, R15, 0xffffffff ;  /* 0xffffffff0f077836 */ /* 0x001fe20000000000 */
[----:B-12---:R-:W-:Y:S01]  /*88b0*/  SHF.R.U64 R0, R4, R28, R5 ;  /* 0x0000001c04007219 */ /* 0x006fe20000001205 */
[----:B------:R-:W-:Y:S01]  /*88c0*/  IMAD.MOV R13, RZ, RZ, -R13 ;  /* 0x000000ffff0d7224 */ /* 0x000fe200078e0a0d */
[----:B------:R-:W-:Y:S01]  /*88d0*/  LOP3.LUT R5, R10, R25, RZ, 0xc0, !PT ;  /* 0x000000190a057212 */ /* 0x000fe200078ec0ff */
[----:B------:R-:W-:Y:S02]  /*88e0*/  IMAD.MOV.U32 R4, RZ, RZ, 0x1 ;  /* 0x00000001ff047424 */ /* 0x000fe400078e00ff */
[----:B------:R-:W-:Y:S02]  /*88f0*/  IMAD.MOV R3, RZ, RZ, -R0 ;  /* 0x000000ffff037224 */ /* 0x000fe400078e0a00 */
[----:B------:R-:W-:Y:S01]  /*8900*/  IMAD R136, R136, R0, R5 ;  /* 0x0000000088887224 */ /* 0x000fe200078e0205 */
[----:B------:R-:W-:Y:S01]  /*8910*/  LOP3.LUT R5, R12, R7, RZ, 0xc0, !PT ;  /* 0x000000070c057212 */ /* 0x000fe200078ec0ff */
[----:B---3--:R-:W-:-:S02]  /*8920*/  IMAD R0, R3, R29, R14 ;  /* 0x0000001d03007224 */ /* 0x008fc400078e020e */
[----:B------:R-:W-:Y:S02]  /*8930*/  @P0 IMAD R21, R20, R13, R23 ;  /* 0x0000000d14150224 */ /* 0x000fe400078e0217 */
[----:B------:R-:W-:Y:S01]  /*8940*/  IMAD R3, R0, R15, R5 ;  /* 0x0000000f00037224 */ /* 0x000fe200078e0205 */
[----:B------:R-:W-:Y:S01]  /*8950*/  PRMT R0, R4, 0x7610, R0 ;  /* 0x0000761004007816 */ /* 0x000fe20000000000 */
[----:B------:R-:W-:-:S05]  /*8960*/  IMAD R136, R136, R30, R21 ;  /* 0x0000001e88887224 */ /* 0x000fca00078e0215 */
[----:B------:R-:W-:Y:S02]  /*8970*/  SEL R23, R3, R136, !P0 ;  /* 0x0000008803177207 */ /* 0x000fe40004000000 */
[----:B------:R-:W-:-:S07]  /*8980*/  SEL R136, R136, R3, !P0 ;  /* 0x0000000388887207 */ /* 0x000fce0004000000 */
.L_x_256:
[----:B------:R-:W-:-:S13]  /*8990*/  LOP3.LUT P0, RZ, R0, 0xff, RZ, 0xc0, !PT ;  /* 0x000000ff00ff7812 */ /* 0x000fda000780c0ff */
[----:B------:R-:W-:Y:S05]  /*89a0*/  @P0 BRA `(.L_x_259) ;  /* 0xffffff84009c0947 */ /* 0x000fea000383ffff */
[----:B------:R-:W-:Y:S05]  /*89b0*/  EXIT ;  /* 0x000000000000794d */ /* 0x000fea0003800000 */
.L_x_4:
[----:B0-----:R-:W-:Y:S01]  /*89c0*/  ULDC.64 UR4, c[0x0][0x650] ;  /* 0x0001940000047ab9 */ /* 0x001fe20000000a00 */
        /* <DEDUP_REMOVED lines=25> */
.L_x_261:
[--C-:B------:R-:W-:Y:S01]  /*8b60*/  SHF.R.U64 R12, R10, R14, R11.reuse ;  /* 0x0000000e0a0c7219 */ /* 0x100fe2000000120b */
[----:B------:R-:W0:Y:S01]  /*8b70*/  LDC R22, c[0x0][0x618] ;  /* 0x00018600ff167b82 */ /* 0x000e220000000800 */
[----:B------:R-:W-:Y:S01]  /*8b80*/  I2FP.F32.U32 R6, R4 ;  /* 0x0000000400067245 */ /* 0x000fe20000201000 */
[----:B------:R-:W-:Y:S01]  /*8b90*/  ULDC UR4, c[0x0][0x150] ;  /* 0x0000540000047ab9 */ /* 0x000fe20000000800 */
[----:B------:R-:W-:Y:S02]  /*8ba0*/  SHF.R.U32.HI R5, RZ, R14, R11 ;  /* 0x0000000eff057219 */ /* 0x000fe4000001160b */
[----:B------:R-:W-:Y:S01]  /*8bb0*/  IADD3 R9, P0, RZ, -R12, RZ ;  /* 0x8000000cff097210 */ /* 0x000fe20007f1e0ff */
[----:B------:R-:W-:Y:S01]  /*8bc0*/  FMUL R11, R6, UR4 ;  /* 0x00000004060b7c20 */ /* 0x000fe20008400000 */
[----:B------:R-:W-:Y:S01]  /*8bd0*/  ULDC UR4, c[0x0][0x154] ;  /* 0x0000550000047ab9 */ /* 0x000fe20000000800 */
[----:B------:R-:W1:Y:S02]  /*8be0*/  LDC.64 R24, c[0x0][0x640] ;  /* 0x00019000ff187b82 */ /* 0x000e640000000a00 */
[----:B------:R-:W-:-:S02]  /*8bf0*/  IMAD.X R5, RZ, RZ, ~R5, P0 ;  /* 0x000000ffff057224 */ /* 0x000fc400000e0e05 */
[----:B------:R-:W2:Y:S01]  /*8c00*/  F2I.U32.TRUNC.NTZ R11, R11 ;  /* 0x0000000b000b7305 */ /* 0x000ea2000020f000 */
[----:B------:R-:W-:-:S03]  /*8c10*/  IMAD.WIDE.U32 R6, R9, R20, R16 ;  /* 0x0000001409067225 */ /* 0x000fc600078e0010 */
[----:B------:R-:W3:Y:S01]  /*8c20*/  LDC R13, c[0x0][0x144] ;  /* 0x00005100ff0d7b82 */ /* 0x000ee20000000800 */
[----:B------:R-:W-:-:S04]  /*8c30*/  IMAD R8, R5, R20, RZ ;  /* 0x0000001405087224 */ /* 0x000fc800078e02ff */
[----:B------:R-:W-:Y:S02]  /*8c40*/  IMAD R5, R9, R21, R8 ;  /* 0x0000001509057224 */ /* 0x000fe400078e0208 */
[----:B------:R-:W-:Y:S01]  /*8c50*/  IMAD.MOV.U32 R8, RZ, RZ, -0x1 ;  /* 0xffffffffff087424 */ /* 0x000fe200078e00ff */
[----:B------:R-:W4:Y:S01]  /*8c60*/  LDC R14, c[0x0][0x608] ;  /* 0x00018200ff0e7b82 */ /* 0x000f220000000800 */
[----:B------:R-:W-:Y:S01]  /*8c70*/  IMAD.IADD R5, R7, 0x1, R5 ;  /* 0x0000000107057824 */ /* 0x000fe200078e0205 */
[----:B------:R-:W-:-:S04]  /*8c80*/  I2FP.F32.U32 R7, R3 ;  /* 0x0000000300077245 */ /* 0x000fc80000201000 */
[-C--:B0-----:R-:W-:Y:S01]  /*8c90*/  SHF.R.U64 R10, R6, R22.reuse, R5 ;  /* 0x00000016060a7219 */ /* 0x081fe20000001205 */
[----:B--2---:R-:W-:Y:S01]  /*8ca0*/  IMAD.MOV R6, RZ, RZ, -R11 ;  /* 0x000000ffff067224 */ /* 0x004fe200078e0a0b */
[----:B------:R-:W0:Y:S01]  /*8cb0*/  LDC R9, c[0x0][0x658] ;  /* 0x00019600ff097b82 */ /* 0x000e220000000800 */
[----:B-1----:R-:W-:Y:S01]  /*8cc0*/  ISETP.NE.U32.AND P0, PT, R24, RZ, PT ;  /* 0x000000ff1800720c */ /* 0x002fe20003f05070 */
[----:B------:R-:W-:Y:S01]  /*8cd0*/  FMUL R7, R7, UR4 ;  /* 0x0000000407077c20 */ /* 0x000fe20008400000 */
[----:B------:R-:W-:Y:S02]  /*8ce0*/  SHF.R.U32.HI R5, RZ, R22, R5 ;  /* 0x00000016ff057219 */ /* 0x000fe40000011605 */
[----:B------:R-:W-:-:S03]  /*8cf0*/  ISETP.NE.AND.EX P0, PT, R25, RZ, PT, P0 ;  /* 0x000000ff1900720c */ /* 0x000fc60003f05300 */
[----:B------:R-:W1:Y:S01]  /*8d00*/  LDC R20, c[0x0][0x148] ;  /* 0x00005200ff147b82 */ /* 0x000e620000000800 */
[----:B---3--:R-:W-:Y:S02]  /*8d10*/  IMAD R23, R13, R6, R4 ;  /* 0x000000060d177224 */ /* 0x008fe400078e0204 */
[----:B------:R-:W-:-:S05]  /*8d20*/  IMAD.MOV.U32 R6, RZ, RZ, 0x1 ;  /* 0x00000001ff067424 */ /* 0x000fca00078e00ff */
[----:B------:R-:W2:Y:S01]  /*8d30*/  LDC R21, c[0x0][0x600] ;  /* 0x00018000ff157b82 */ /* 0x000ea20000000800 */
[-CC-:B----4-:R-:W-:Y:S02]  /*8d40*/  SHF.R.U64 R13, R10, R14.reuse, R5.reuse ;  /* 0x0000000e0a0d7219 */ /* 0x190fe40000001205 */
[----:B------:R-:W-:Y:S02]  /*8d50*/  SHF.R.U32.HI R4, RZ, R14, R5 ;  /* 0x0000000eff047219 */ /* 0x000fe40000011605 */
[----:B------:R3:W4:Y:S03]  /*8d60*/  F2I.U32.TRUNC.NTZ R14, R7 ;  /* 0x00000007000e7305 */ /* 0x000726000020f000 */
[----:B------:R-:W1:Y:S01]  /*8d70*/  LDC R26, c[0x0][0x648] ;  /* 0x00019200ff1a7b82 */ /* 0x000e620000000800 */
[-C--:B0-----:R-:W-:Y:S02]  /*8d80*/  SHF.R.U64 R15, R13, R9.reuse, R4 ;  /* 0x000000090d0f7219 */ /* 0x081fe40000001204 */
[----:B------:R-:W-:-:S02]  /*8d90*/  SHF.L.U32 R8, R8, R9, RZ ;  /* 0x0000000908087219 */ /* 0x000fc400000006ff */
[-C--:B------:R-:W-:Y:S01]  /*8da0*/  SHF.R.U32.HI R5, RZ, R9.reuse, R4 ;  /* 0x00000009ff057219 */ /* 0x080fe20000011604 */
[----:B------:R-:W-:Y:S01]  /*8db0*/  IMAD.MOV.U32 R4, RZ, RZ, R15 ;  /* 0x000000ffff047224 */ /* 0x000fe200078e000f */
[----:B------:R-:W-:Y:S01]  /*8dc0*/  SHF.L.U32 R22, R6, R9, RZ ;  /* 0x0000000906167219 */ /* 0x000fe200000006ff */
[----:B------:R-:W0:Y:S01]  /*8dd0*/  LDC R27, c[0x0][0x638] ;  /* 0x00018e00ff1b7b82 */ /* 0x000e220000000800 */
[----:B------:R-:W-:-:S07]  /*8de0*/  LOP3.LUT R28, RZ, R8, RZ, 0x33, !PT ;  /* 0x00000008ff1c7212 */ /* 0x000fce00078e33ff */
        /* <DEDUP_REMOVED lines=12> */
.L_x_262:
[----:B------:R-:W-:Y:S01]  /*8eb0*/  ISETP.NE.AND P0, PT, R2, 0x1, PT ;  /* 0x000000010200780c */ /* 0x000fe20003f05270 */
[----:B--2---:R-:W-:Y:S01]  /*8ec0*/  VIADD R7, R21, 0xffffffff ;  /* 0xffffffff15077836 */ /* 0x004fe20000000000 */
[----:B-1----:R-:W-:Y:S01]  /*8ed0*/  SHF.R.U64 R5, R4, R26, R5 ;  /* 0x0000001a04057219 */ /* 0x002fe20000001205 */
[----:B------:R-:W-:Y:S01]  /*8ee0*/  IMAD.MOV R14, RZ, RZ, -R14 ;  /* 0x000000ffff0e7224 */ /* 0x000fe200078e0a0e */
[----:B------:R-:W-:Y:S01]  /*8ef0*/  LOP3.LUT R4, R13, R28, RZ, 0xc0, !PT ;  /* 0x0000001c0d047212 */ /* 0x000fe200078ec0ff */
[----:B------:R-:W-:Y:S01]  /*8f00*/  IMAD.MOV.U32 R8, RZ, RZ, R12 ;  /* 0x000000ffff087224 */ /* 0x000fe200078e000c */
[----:B------:R-:W-:Y:S01]  /*8f10*/  LOP3.LUT R10, R10, R7, RZ, 0xc0, !PT ;  /* 0x000000070a0a7212 */ /* 0x000fe200078ec0ff */
[----:B------:R-:W-:Y:S02]  /*8f20*/  IMAD.MOV R6, RZ, RZ, -R5 ;  /* 0x000000ffff067224 */ /* 0x000fe400078e0a05 */
[----:B------:R-:W-:-:S04]  /*8f30*/  IMAD R4, R22, R5, R4 ;  /* 0x0000000516047224 */ /* 0x000fc800078e0204 */
[----:B------:R-:W-:Y:S02]  /*8f40*/  @P0 IMAD R23, R20, R14, R3 ;  /* 0x0000000e14170224 */ /* 0x000fe400078e0203 */
[----:B0-----:R-:W-:Y:S02]  /*8f50*/  IMAD R3, R6, R27, R15 ;  /* 0x0000001b06037224 */ /* 0x001fe400078e020f */
[----:B------:R-:W-:Y:S02]  /*8f60*/  IMAD R7, R4, R29, R23 ;  /* 0x0000001d04077224 */ /* 0x000fe400078e0217 */
[----:B------:R-:W-:Y:S02]  /*8f70*/  IMAD R4, R3, R21, R10 ;  /* 0x0000001503047224 */ /* 0x000fe400078e020a */
[----:B------:R-:W-:-:S03]  /*8f80*/  IMAD.MOV.U32 R6, RZ, RZ, 0x1 ;  /* 0x00000001ff067424 */ /* 0x000fc600078e00ff */
[----:B------:R-:W-:Y:S02]  /*8f90*/  SEL R9, R4, R7, !P0 ;  /* 0x0000000704097207 */ /* 0x000fe40004000000 */
[----:B------:R-:W-:-:S07]  /*8fa0*/  SEL R7, R7, R4, !P0 ;  /* 0x0000000407077207 */ /* 0x000fce0004000000 */
.L_x_260:
[----:B------:R-:W-:-:S08]  /*8fb0*/  NOP ;  /* 0x0000000000007918 */ /* 0x000fd00000000000 */
[----:B------:R-:W0:-:S00]  /*8fc0*/  USETMAXREG.DEALLOC.CTAPOOL 0x28 ;  /* 0x00000028000079c8 */ /* 0x000e0000080e0500 */
[----:B0-----:R-:W-:-:S13]  /*8fd0*/  ISETP.NE.AND P0, PT, R0, RZ, PT ;  /* 0x000000ff0000720c */ /* 0x001fda0003f05270 */
[----:B------:R-:W-:Y:S05]  /*8fe0*/  @P0 EXIT ;  /* 0x000000000000094d */ /* 0x000fea0003800000 */
[----:B------:R-:W-:Y:S01]  /*8ff0*/  LOP3.LUT P0, RZ, R6, 0xff, RZ, 0xc0, !PT ;  /* 0x000000ff06ff7812 */ /* 0x000fe2000780c0ff */
[----:B------:R-:W-:Y:S02]  /*9000*/  IMAD.MOV.U32 R0, RZ, RZ, 0x1 ;  /* 0x00000001ff007424 */ /* 0x000fe400078e00ff */
[----:B------:R-:W-:-:S10]  /*9010*/  IMAD.MOV.U32 R12, RZ, RZ, RZ ;  /* 0x000000ffff0c7224 */ /* 0x000fd400078e00ff */
[----:B------:R-:W-:Y:S05]  /*9020*/  @!P0 BRA `(.L_x_263) ;  /* 0x0000000c00308947 */ /* 0x000fea0003800000 */
[----:B------:R-:W0:Y:S01]  /*9030*/  LDC R0, c[0x0][0x28c] ;  /* 0x0000a300ff007b82 */ /* 0x000e220000000800 */
[----:B------:R-:W-:Y:S01]  /*9040*/  ULDC UR5, c[0x0][0x600] ;  /* 0x0001800000057ab9 */ /* 0x000fe20000000800 */
[----:B------:R-:W-:Y:S01]  /*9050*/  ULDC UR4, c[0x0][0xc] ;  /* 0x0000030000047ab9 */ /* 0x000fe20000000800 */
[----:B------:R-:W-:Y:S01]  /*9060*/  UIADD3 UR16, UR5, -0x1, URZ ;  /* 0xffffffff05107890 */ /* 0x000fe2000fffe03f */
[C---:B------:R-:W-:Y:S01]  /*9070*/  LOP3.LUT P2, RZ, R18.reuse, 0x7f, RZ, 0xc0, !PT ;  /* 0x0000007f12ff7812 */ /* 0x040fe2000784c0ff */
[----:B------:R-:W-:Y:S01]  /*9080*/  ULDC UR6, c[0x0][0x658] ;  /* 0x0001960000067ab9 */ /* 0x000fe20000000800 */
[----:B------:R-:W-:Y:S01]  /*9090*/  ULDC UR5, c[0x0][0x10] ;  /* 0x0000040000057ab9 */ /* 0x000fe20000000800 */
[----:B------:R-:W-:Y:S01]  /*90a0*/  UMOV UR7, 0xffffffff ;  /* 0xffffffff00077882 */ /* 0x000fe20000000000 */
[----:B------:R-:W-:Y:S01]  /*90b0*/  UMOV UR8, 0x1 ;  /* 0x0000000100087882 */ /* 0x000fe20000000000 */
[----:B------:R-:W-:Y:S01]  /*90c0*/  UIMAD.WIDE.U32 UR4, UR4, UR5, URZ ;  /* 0x00000005040472a5 */ /* 0x000fe2000f8e003f */
[----:B------:R-:W-:Y:S01]  /*90d0*/  LOP3.LUT P0, RZ, R18, 0x1f, RZ, 0xc0, !PT ;  /* 0x0000001f12ff7812 */ /* 0x000fe2000780c0ff */
[----:B------:R-:W-:Y:S01]  /*90e0*/  USHF.L.U32 UR7, UR7, UR6, URZ ;  /* 0x0000000607077299 */ /* 0x000fe2000800063f */
[----:B------:R-:W-:Y:S01]  /*90f0*/  BSSY B0, `(.L_x_263) ;  /* 0x00000bf000007945 */ /* 0x000fe20003800000 */
[----:B------:R-:W-:Y:S01]  /*9100*/  USHF.L.U32 UR18, UR8, UR6, URZ ;  /* 0x0000000608127299 */ /* 0x000fe2000800063f */
[----:B------:R-:W-:Y:S01]  /*9110*/  IMAD.MOV.U32 R13, RZ, RZ, 0x1 ;  /* 0x00000001ff0d7424 */ /* 0x000fe200078e00ff */
[----:B------:R-:W-:Y:S01]  /*9120*/  LOP3.LUT R11, R19, 0x2, RZ, 0xfc, !PT ;  /* 0x00000002130b7812 */ /* 0x000fe200078efcff */
[----:B------:R-:W-:Y:S01]  /*9130*/  ULDC UR6, c[0x0][0x14] ;  /* 0x0000050000067ab9 */ /* 0x000fe20000000800 */
[----:B------:R-:W-:Y:S01]  /*9140*/  PLOP3.LUT P0, PT, P0, P2, PT, 0x8a, 0x0 ;  /* 0x000000000000781c */ /* 0x000fe20000705172 */
[----:B------:R-:W-:Y:S01]  /*9150*/  UIMAD.WIDE.U32 UR20, UR4, UR6, URZ ;  /* 0x00000006041472a5 */ /* 0x000fe2000f8e003f */
[----:B------:R-:W-:Y:S01]  /*9160*/  IMAD.MOV.U32 R12, RZ, RZ, RZ ;  /* 0x000000ffff0c7224 */ /* 0x000fe200078e00ff */
[----:B------:R-:W-:-:S02]  /*9170*/  UIMAD UR13, UR5, UR6, URZ ;  /* 0x00000006050d72a4 */ /* 0x000fc4000f8e023f */
[----:B------:R-:W-:Y:S01]  /*9180*/  ULOP3.LUT UR17, URZ, UR7, URZ, 0x33, !UPT ;  /* 0x000000073f117292 */ /* 0x000fe2000f8e333f */
[----:B0-----:R-:W-:Y:S01]  /*9190*/  VIADD R0, R0, 0x3f ;  /* 0x0000003f00007836 */ /* 0x001fe20000000000 */
[----:B------:R-:W-:Y:S01]  /*91a0*/  UIADD3 UR13, UR21, UR13, URZ ;  /* 0x0000000d150d7290 */ /* 0x000fe2000fffe03f */
[----:B------:R-:W-:-:S03]  /*91b0*/  ULDC.64 UR22, c[0x0][0x198] ;  /* 0x0000660000167ab9 */ /* 0x000fc60000000a00 */
[----:B------:R-:W-:-:S04]  /*91c0*/  SHF.R.S32.HI R3, RZ, 0x1f, R0 ;  /* 0x0000001fff037819 */ /* 0x000fc80000011400 */
[----:B------:R-:W-:Y:S01]  /*91d0*/  LEA.HI R3, R3, R0, RZ, 0x6 ;  /* 0x0000000003037211 */ /* 0x000fe200078f30ff */
[----:B------:R-:W-:-:S03]  /*91e0*/  IMAD.MOV.U32 R0, RZ, RZ, 0x1 ;  /* 0x00000001ff007424 */ /* 0x000fc600078e00ff */
[----:B------:R-:W-:-:S05]  /*91f0*/  SHF.R.S32.HI R3, RZ, 0x6, R3 ;  /* 0x00000006ff037819 */ /* 0x000fca0000011403 */
[----:B------:R-:W-:-:S07]  /*9200*/  VIADD R10, R3, 0x1 ;  /* 0x00000001030a7836 */ /* 0x000fce0000000000 */
.L_x_275:
[----:B------:R-:W-:-:S03]  /*9210*/  UMOV UR4, 0xffffffff ;  /* 0xffffffff00047882 */ /* 0x000fc60000000000 */
[----:B------:R-:W-:Y:S05]  /*9220*/  BRA.DIV UR4, `(.L_x_264) ;  /* 0x0000001204707947 */ /* 0x000fea000b800000 */
[----:B------:R-:W-:-:S13]  /*9230*/  ELECT P6, URZ, PT ;  /* 0x00000000003f782f */ /* 0x000fda00038c0000 */
.L_x_292:
[----:B------:R-:W0:Y:S01]  /*9240*/  LDC R4, c[0x0][0x28c] ;  /* 0x0000a300ff047b82 */ /* 0x000e220000000800 */
[----:B------:R-:W-:Y:S01]  /*9250*/  BSSY B1, `(.L_x_265) ;  /* 0x0000037000017945 */ /* 0x000fe20003800000 */
[----:B0-----:R-:W-:-:S13]  /*9260*/  ISETP.LT.OR P6, PT, R4, 0x1, !P6 ;  /* 0x000000010400780c */ /* 0x001fda00077c1670 */
[----:B------:R-:W-:Y:S05]  /*9270*/  @P6 BRA `(.L_x_266) ;  /* 0x0000000000d06947 */ /* 0x000fea0003800000 */
[----:B------:R-:W-:Y:S02]  /*9280*/  IMAD R15, R9, 0xe0, RZ ;  /* 0x000000e0090f7824 */ /* 0x000fe400078e02ff */
[----:B------:R-:W-:Y:S02]  /*9290*/  IMAD.SHL.U32 R18, R7, 0x80, RZ ;  /* 0x0000008007127824 */ /* 0x000fe400078e00ff */
[----:B------:R-:W-:Y:S02]  /*92a0*/  IMAD.MOV.U32 R20, RZ, RZ, RZ ;  /* 0x000000ffff147224 */ /* 0x000fe400078e00ff */
[----:B------:R-:W-:Y:S02]  /*92b0*/  IMAD.MOV.U32 R4, RZ, RZ, R10 ;  /* 0x000000ffff047224 */ /* 0x000fe400078e000a */
[----:B------:R-:W-:Y:S02]  /*92c0*/  IMAD.MOV.U32 R5, RZ, RZ, R0 ;  /* 0x000000ffff057224 */ /* 0x000fe400078e0000 */
[----:B------:R-:W-:-:S07]  /*92d0*/  IMAD.MOV.U32 R6, RZ, RZ, R12 ;  /* 0x000000ffff067224 */ /* 0x000fce00078e000c */
.L_x_270:
[----:B------:R-:W0:Y:S01]  /*92e0*/  S2R R14, SR_CgaCtaId ;  /* 0x00000000000e7919 */ /* 0x000e220000008800 */
[----:B------:R-:W-:Y:S01]  /*92f0*/  MOV R7, 0x400 ;  /* 0x0000040000077802 */ /* 0x000fe20000000f00 */
[----:B------:R-:W1:Y:S03]  /*9300*/  @!P2 LDC R9, c[0x0][0x500] ;  /* 0x00014000ff09ab82 */ /* 0x000e660000000800 */
[----:B0-----:R-:W-:Y:S02]  /*9310*/  LEA R21, R14, R7, 0x18 ;  /* 0x000000070e157211 */ /* 0x001fe400078ec0ff */
[----:B------:R-:W-:-:S03]  /*9320*/  SHF.L.U32 R7, R5, 0x1f, RZ ;  /* 0x0000001f05077819 */ /* 0x000fc600000006ff */
[----:B------:R-:W-:-:S04]  /*9330*/  IMAD R14, R6, 0x8, R21 ;  /* 0x00000008060e7824 */ /* 0x000fc800078e0215 */
[----:B------:R-:W0:Y:S02]  /*9340*/  SYNCS.PHASECHK.TRANS64.TRYWAIT P1, [R14+URZ+0x50], R7 ;  /* 0x000050070e0075a7 */ /* 0x000e24000802017f */
[----:B01----:R-:W-:Y:S05]  /*9350*/  @!P1 BRA `(.L_x_267) ;  /* 0x0000001000449947 */ /* 0x003fea0003800000 */
.L_x_293:
[----:B0-----:R-:W-:Y:S01]  /*9360*/  PRMT R7, R11, 0x9910, RZ ;  /* 0x000099100b077816 */ /* 0x001fe200000000ff */
[----:B------:R0:W-:Y:S03]  /*9370*/  @!P2 SYNCS.ARRIVE.TRANS64 RZ, [R14+URZ], R9 ;  /* 0x000000090effa9a7 */ /* 0x0001e6000800003f */
[----:B------:R-:W-:-:S13]  /*9380*/  ISETP.NE.AND P1, PT, R7, 0x2, PT ;  /* 0x000000020700780c */ /* 0x000fda0003f25270 */
[----:B0-----:R-:W-:Y:S05]  /*9390*/  @P1 BRA `(.L_x_268) ;  /* 0x0000000000041947 */ /* 0x001fea0003800000 */
[----:B------:R-:W-:Y:S01]  /*93a0*/  BPT.TRAP 0x1 ;  /* 0x000000040000795c */ /* 0x000fe20000300000 */
.L_x_268:
[----:B------:R-:W-:Y:S05]  /*93b0*/  @P0 BRA `(.L_x_269) ;  /* 0x0000000000040947 */ /* 0x000fea0003800000 */
[----:B------:R-:W-:Y:S01]  /*93c0*/  BPT.TRAP 0x1 ;  /* 0x000000040000795c */ /* 0x000fe20000300000 */
.L_x_269:
[--C-:B------:R-:W-:Y:S01]  /*93d0*/  IMAD R7, R6, 0x2000, R21.reuse ;  /* 0x0000200006077824 */ /* 0x100fe200078e0215 */
[----:B------:R-:W-:Y:S01]  /*93e0*/  R2UR UR9, R14 ;  /* 0x000000000e0972ca */ /* 0x000fe200000e0000 */
[----:B------:R-:W-:Y:S01]  /*93f0*/  IMAD R21, R6, 0x3800, R21 ;  /* 0x0000380006157824 */ /* 0x000fe200078e0215 */
[----:B------:R-:W-:Y:S01]  /*9400*/  UIADD3 UR4, UP0, UR22, 0xf0, URZ ;  /* 0x000000f016047890 */ /* 0x000fe2000ff1e03f */
[----:B------:R-:W-:Y:S01]  /*9410*/  VIADD R4, R4, 0xffffffff ;  /* 0xffffffff04047836 */ /* 0x000fe20000000000 */
[----:B------:R-:W-:Y:S01]  /*9420*/  R2UR UR5, R7 ;  /* 0x00000000070572ca */ /* 0x000fe200000e0000 */
[----:B------:R-:W-:Y:S01]  /*9430*/  UIADD3 UR24, UP1, UR22, 0x1f0, URZ ;  /* 0x000001f016187890 */ /* 0x000fe2000ff3e03f */
[----:B------:R-:W-:Y:S01]  /*9440*/  R2UR UR8, R21 ;  /* 0x00000000150872ca */ /* 0x000fe200000e0000 */
[----:B------:R-:W-:Y:S01]  /*9450*/  VIADD R6, R6, 0x1 ;  /* 0x0000000106067836 */ /* 0x000fe20000000000 */
[----:B------:R-:W-:Y:S01]  /*9460*/  R2UR UR11, R18 ;  /* 0x00000000120b72ca */ /* 0x000fe200000e0000 */
[----:B------:R-:W-:Y:S01]  /*9470*/  UIADD3.X UR25, URZ, UR23, URZ, UP1, !UPT ;  /* 0x000000173f197290 */ /* 0x000fe20008ffe43f */
[----:B------:R-:W-:Y:S01]  /*9480*/  R2UR UR10, R20 ;  /* 0x00000000140a72ca */ /* 0x000fe200000e0000 */
[----:B------:R-:W-:Y:S01]  /*9490*/  UMOV UR6, 0x0 ;  /* 0x0000000000067882 */ /* 0x000fe20000000000 */
[----:B------:R-:W-:Y:S01]  /*94a0*/  R2UR UR12, R8 ;  /* 0x00000000080c72ca */ /* 0x000fe200000e0000 */
[----:B------:R-:W-:Y:S01]  /*94b0*/  UMOV UR7, 0x10000000 ;  /* 0x1000000000077882 */ /* 0x000fe20000000000 */
[----:B------:R-:W-:Y:S01]  /*94c0*/  R2UR UR19, R15 ;  /* 0x000000000f1372ca */ /* 0x000fe200000e0000 */
[----:B------:R-:W-:Y:S01]  /*94d0*/  VIADD R20, R20, 0x40 ;  /* 0x0000004014147836 */ /* 0x000fe20000000000 */
[----:B------:R-:W-:Y:S01]  /*94e0*/  ISETP.GT.AND P3, PT, R4, 0x1, PT ;  /* 0x000000010400780c */ /* 0x000fe20003f64270 */
[----:B------:R-:W-:Y:S01]  /*94f0*/  UIADD3 UR14, UR5, 0x180, URZ ;  /* 0x00000180050e7890 */ /* 0x000fe2000fffe03f */
[----:B------:R-:W-:Y:S01]  /*9500*/  ISETP.NE.AND P1, PT, R6, 0xa, PT ;  /* 0x0000000a0600780c */ /* 0x000fe20003f25270 */
[----:B------:R-:W-:-:S02]  /*9510*/  UIADD3.X UR5, URZ, UR23, URZ, UP0, !UPT ;  /* 0x000000173f057290 */ /* 0x000fc400087fe43f */
[----:B------:R-:W-:Y:S01]  /*9520*/  UIADD3 UR15, UR8, 0x14180, URZ ;  /* 0x00014180080f7890 */ /* 0x000fe2000fffe03f */
[----:B------:R-:W-:Y:S02]  /*9530*/  SEL R14, RZ, 0x1, P1 ;  /* 0x00000001ff0e7807 */ /* 0x000fe40000800000 */
[----:B------:R-:W-:Y:S01]  /*9540*/  UMOV UR8, UR14 ;  /* 0x0000000e00087c82 */ /* 0x000fe20008000000 */
[----:B------:R-:W-:Y:S02]  /*9550*/  SEL R6, R6, RZ, P1 ;  /* 0x000000ff06067207 */ /* 0x000fe40000800000 */
[----:B------:R-:W-:Y:S01]  /*9560*/  LOP3.LUT R5, R5, R14, RZ, 0x3c, !PT ;  /* 0x0000000e05057212 */ /* 0x000fe200078e3cff */
[----:B------:R0:W-:Y:S02]  /*9570*/  UTMALDG.3D [UR8], [UR4], desc[UR6] ;  /* 0x00000608040075b4 */ /* 0x0001e40008011000 */
[----:B0-----:R-:W-:Y:S01]  /*9580*/  UMOV UR8, UR15 ;  /* 0x0000000f00087c82 */ /* 0x001fe20008000000 */
[----:B------:R-:W-:-:S02]  /*9590*/  UMOV UR11, UR19 ;  /* 0x00000013000b7c82 */ /* 0x000fc40008000000 */
[----:B------:R0:W-:Y:S02]  /*95a0*/  UTMALDG.3D [UR8], [UR24], desc[UR6] ;  /* 0x00000608180075b4 */ /* 0x0001e40008011000 */
[----:B0-----:R-:W-:Y:S05]  /*95b0*/  @P3 BRA `(.L_x_270) ;  /* 0xfffffffc00483947 */ /* 0x001fea000383ffff */
.L_x_266:
[----:B------:R-:W-:Y:S05]  /*95c0*/  BSYNC B1 ;  /* 0x0000000000017941 */ /* 0x000fea0003800000 */
.L_x_265:
[----:B------:R-:W-:Y:S01]  /*95d0*/  LOP3.LUT P3, RZ, R13, 0xff, RZ, 0xc0, !PT ;  /* 0x000000ff0dff7812 */ /* 0x000fe2000786c0ff */
[----:B------:R-:W-:Y:S01]  /*95e0*/  IMAD.IADD R12, R3, 0x1, R12 ;  /* 0x00000001030c7824 */ /* 0x000fe200078e020c */
[----:B------:R-:W-:Y:S01]  /*95f0*/  IADD3 R16, P4, R16, UR20, RZ ;  /* 0x0000001410107c10 */ /* 0x000fe2000ff9e0ff */
[----:B------:R-:W-:Y:S01]  /*9600*/  ULDC.64 UR4, c[0x0][0x650] ;  /* 0x0001940000047ab9 */ /* 0x000fe20000000a00 */
[----:B------:R-:W-:Y:S01]  /*9610*/  BSSY B1, `(.L_x_271) ;  /* 0x000006a000017945 */ /* 0x000fe20003800000 */
[----:B------:R-:W-:Y:S01]  /*9620*/  IMAD.MOV.U32 R9, RZ, RZ, -0x1 ;  /* 0xffffffffff097424 */ /* 0x000fe200078e00ff */
[----:B------:R-:W-:Y:S01]  /*9630*/  ISETP.GT.U32.AND P1, PT, R12, 0x9, PT ;  /* 0x000000090c00780c */ /* 0x000fe20003f24070 */
[----:B------:R-:W-:Y:S01]  /*9640*/  IMAD.MOV.U32 R8, RZ, RZ, -0x1 ;  /* 0xffffffffff087424 */ /* 0x000fe200078e00ff */
[----:B------:R-:W-:Y:S02]  /*9650*/  IADD3.X R17, R17, UR13, RZ, P4, !PT ;  /* 0x0000000d11117c10 */ /* 0x000fe4000a7fe4ff */
[----:B------:R-:W-:-:S02]  /*9660*/  ISETP.LT.U32.AND P1, PT, R3, 0xa, P1 ;  /* 0x0000000a0300780c */ /* 0x000fc40000f21070 */
[----:B------:R-:W-:Y:S01]  /*9670*/  PRMT R13, RZ, 0x7610, R13 ;  /* 0x00007610ff0d7816 */ /* 0x000fe2000000000d */
[----:B------:R-:W0:Y:S01]  /*9680*/  @P3 S2R R5, SR_CgaCtaId ;  /* 0x0000000000053919 */ /* 0x000e220000008800 */
[----:B------:R-:W-:-:S04]  /*9690*/  @P3 MOV R4, 0x400 ;  /* 0x0000040000043802 */ /* 0x000fc80000000f00 */
[----:B0-----:R-:W-:Y:S01]  /*96a0*/  @P3 LEA R6, R5, R4, 0x18 ;  /* 0x0000000405063211 */ /* 0x001fe200078ec0ff */
[----:B------:R-:W-:-:S03]  /*96b0*/  IMAD.WIDE.U32 R4, R12, -0x33333333, RZ ;  /* 0xcccccccd0c047825 */ /* 0x000fc600078e00ff */
[----:B------:R0:W-:Y:S01]  /*96c0*/  @P3 SYNCS.ARRIVE.TRANS64.A1T0 RZ, [R6+URZ+0xb8], RZ ;  /* 0x0000b8ff06ff39a7 */ /* 0x0001e2000810003f */
[----:B------:R-:W-:Y:S02]  /*96d0*/  ISETP.GE.U32.AND P3, PT, R3, 0xa, PT ;  /* 0x0000000a0300780c */ /* 0x000fe40003f66070 */
[----:B------:R-:W-:Y:S02]  /*96e0*/  SHF.R.U32.HI R7, RZ, 0x3, R5 ;  /* 0x00000003ff077819 */ /* 0x000fe40000011605 */
[----:B------:R-:W-:Y:S02]  /*96f0*/  SEL R5, RZ, 0x1, !P1 ;  /* 0x00000001ff057807 */ /* 0x000fe40004800000 */
[----:B------:R-:W-:Y:S01]  /*9700*/  ISETP.GE.U32.AND P1, PT, R16, UR4, PT ;  /* 0x0000000410007c0c */ /* 0x000fe2000bf26070 */
[----:B------:R-:W-:Y:S01]  /*9710*/  IMAD R12, R7, -0xa, R12 ;  /* 0xfffffff6070c7824 */ /* 0x000fe200078e020c */
[----:B------:R-:W-:Y:S02]  /*9720*/  LOP3.LUT R0, R0, R5, RZ, 0x3c, !PT ;  /* 0x0000000500007212 */ /* 0x000fe400078e3cff */
[----:B------:R-:W-:-:S02]  /*9730*/  ISETP.GE.U32.AND.EX P1, PT, R17, UR5, PT, P1 ;  /* 0x0000000511007c0c */ /* 0x000fc4000bf26110 */
[----:B------:R-:W-:Y:S02]  /*9740*/  PRMT R4, RZ, 0x7610, R4 ;  /* 0x00007610ff047816 */ /* 0x000fe40000000004 */
[----:B------:R-:W-:Y:S01]  /*9750*/  @P3 LOP3.LUT R0, R0, 0x1, R7, 0x78, !PT ;  /* 0x0000000100003812 */ /* 0x000fe200078e7807 */
[----:B------:R-:W-:-:S08]  /*9760*/  IMAD.MOV.U32 R7, RZ, RZ, -0x1 ;  /* 0xffffffffff077424 */ /* 0x000fd000078e00ff */
[----:B0-----:R-:W-:Y:S05]  /*9770*/  @P1 BRA `(.L_x_272) ;  /* 0x00000004004c1947 */ /* 0x001fea0003800000 */
[----:B------:R-:W-:Y:S01]  /*9780*/  ULDC.64 UR4, c[0x0][0x628] ;  /* 0x00018a0000047ab9 */ /* 0x000fe20000000a00 */
[----:B------:R-:W0:Y:S01]  /*9790*/  S2R R15, SR_CTAID.X ;  /* 0x00000000000f7919 */ /* 0x000e220000002500 */
[----:B------:R-:W-:Y:S01]  /*97a0*/  ISETP.NE.U32.AND P1, PT, RZ, UR4, PT ;  /* 0x00000004ff007c0c */ /* 0x000fe2000bf25070 */
[----:B------:R-:W-:Y:S01]  /*97b0*/  ULDC UR7, c[0x0][0x630] ;  /* 0x00018c0000077ab9 */ /* 0x000fe20000000800 */
[----:B------:R-:W-:Y:S01]  /*97c0*/  IMAD.MOV.U32 R4, RZ, RZ, R16 ;  /* 0x000000ffff047224 */ /* 0x000fe200078e0010 */
[----:B------:R-:W1:Y:S01]  /*97d0*/  S2R R14, SR_CTAID.Y ;  /* 0x00000000000e7919 */ /* 0x000e620000002600 */
[----:B------:R-:W-:Y:S01]  /*97e0*/  ISETP.NE.AND.EX P1, PT, RZ, UR5, PT, P1 ;  /* 0x00000005ff007c0c */ /* 0x000fe2000bf25310 */
[----:B------:R-:W-:-:S12]  /*97f0*/  IMAD.MOV.U32 R5, RZ, RZ, R17 ;  /* 0x000000ffff057224 */ /* 0x000fd800078e0011 */
[----:B------:R-:W-:Y:S05]  /*9800*/  @!P1 BRA `(.L_x_273) ;  /* 0x0000000000289947 */ /* 0x000fea0003800000 */
[----:B------:R-:W-:Y:S02]  /*9810*/  ULDC UR6, c[0x0][0x634] ;  /* 0x00018d0000067ab9 */ /* 0x000fe40000000800 */
[----:B------:R-:W-:-:S05]  /*9820*/  IADD3 R9, P1, R16, UR6, RZ ;  /* 0x0000000610097c10 */ /* 0x000fca000ff3e0ff */
[----:B------:R-:W-:-:S04]  /*9830*/  IMAD.X R21, RZ, RZ, R17, P1 ;  /* 0x000000ffff157224 */ /* 0x000fc800008e0611 */
[----:B------:R-:W-:-:S04]  /*9840*/  IMAD.WIDE.U32 R6, R21, UR4, RZ ;  /* 0x0000000415067c25 */ /* 0x000fc8000f8e00ff */
[----:B------:R-:W-:-:S04]  /*9850*/  IMAD.WIDE.U32 R6, P1, R9, UR5, R6 ;  /* 0x0000000509067c25 */ /* 0x000fc8000f820006 */
[----:B------:R-:W-:-:S04]  /*9860*/  IMAD.WIDE.U32 R8, R9, UR4, RZ ;  /* 0x0000000409087c25 */ /* 0x000fc8000f8e00ff */
[----:B------:R-:W-:Y:S01]  /*9870*/  IMAD.X R5, RZ, RZ, RZ, P1 ;  /* 0x000000ffff057224 */ /* 0x000fe200008e06ff */
[----:B------:R-:W-:Y:S01]  /*9880*/  IADD3 RZ, P1, R9, R6, RZ ;  /* 0x0000000609ff7210 */ /* 0x000fe20007f3e0ff */
[----:B------:R-:W-:-:S04]  /*9890*/  IMAD.MOV.U32 R4, RZ, RZ, R7 ;  /* 0x000000ffff047224 */ /* 0x000fc800078e0007 */
[----:B------:R-:W-:-:S08]  /*98a0*/  IMAD.WIDE.U32.X R4, R21, UR5, R4, P1 ;  /* 0x0000000515047c25 */ /* 0x000fd000088e0404 */
.L_x_273:
[--C-:B------:R-:W-:Y:S01]  /*98b0*/  SHF.R.U64 R8, R4, UR7, R5.reuse ;  /* 0x0000000704087c19 */ /* 0x100fe20008001205 */
[----:B------:R-:W-:Y:S01]  /*98c0*/  ULDC.64 UR4, c[0x0][0x620] ;  /* 0x0001880000047ab9 */ /* 0x000fe20000000a00 */
[----:B------:R-:W-:Y:S01]  /*98d0*/  SHF.R.U32.HI R4, RZ, UR7, R5 ;  /* 0x00000007ff047c19 */ /* 0x000fe20008011605 */
[----:B------:R-:W2:Y:S01]  /*98e0*/  LDC R24, c[0x0][0x144] ;  /* 0x00005100ff187b82 */ /* 0x000ea20000000800 */
[----:B------:R-:W-:Y:S01]  /*98f0*/  IADD3 R7, P1, RZ, -R8, RZ ;  /* 0x80000008ff077210 */ /* 0x000fe20007f3e0ff */
[----:B------:R-:W-:Y:S01]  /*9900*/  ULDC.64 UR8, c[0x0][0x640] ;  /* 0x0001900000087ab9 */ /* 0x000fe20000000a00 */
[----:B0-----:R-:W-:Y:S01]  /*9910*/  I2FP.F32.U32 R9, R15 ;  /* 0x0000000f00097245 */ /* 0x001fe20000201000 */
[----:B------:R-:W-:Y:S02]  /*9920*/  ULDC UR6, c[0x0][0x608] ;  /* 0x0001820000067ab9 */ /* 0x000fe40000000800 */
[----:B------:R-:W-:Y:S01]  /*9930*/  IMAD.X R4, RZ, RZ, ~R4, P1 ;  /* 0x000000ffff047224 */ /* 0x000fe200008e0e04 */
[----:B------:R-:W-:Y:S01]  /*9940*/  ISETP.NE.U32.AND P1, PT, RZ, UR8, PT ;  /* 0x00000008ff007c0c */ /* 0x000fe2000bf25070 */
[----:B------:R-:W0:Y:S02]  /*9950*/  LDC R21, c[0x0][0x148] ;  /* 0x00005200ff157b82 */ /* 0x000e240000000800 */
[----:B------:R-:W-:Y:S01]  /*9960*/  IMAD R6, R4, UR4, RZ ;  /* 0x0000000404067c24 */ /* 0x000fe2000f8e02ff */
[----:B------:R-:W-:Y:S01]  /*9970*/  ISETP.NE.AND.EX P1, PT, RZ, UR9, PT, P1 ;  /* 0x00000009ff007c0c */ /* 0x000fe2000bf25310 */
[----:B------:R-:W-:Y:S01]  /*9980*/  IMAD.WIDE.U32 R4, R7, UR4, R16 ;  /* 0x0000000407047c25 */ /* 0x000fe2000f8e0010 */
[----:B------:R-:W-:-:S03]  /*9990*/  ULDC UR4, c[0x0][0x150] ;  /* 0x0000540000047ab9 */ /* 0x000fc60000000800 */
[----:B------:R-:W-:Y:S02]  /*99a0*/  IMAD R7, R7, UR5, R6 ;  /* 0x0000000507077c24 */ /* 0x000fe4000f8e0206 */
[----:B------:R-:W-:Y:S01]  /*99b0*/  FMUL R6, R9, UR4 ;  /* 0x0000000409067c20 */ /* 0x000fe20008400000 */
[----:B------:R-:W-:Y:S01]  /*99c0*/  ULDC UR4, c[0x0][0x618] ;  /* 0x0001860000047ab9 */ /* 0x000fe20000000800 */
[----:B------:R-:W-:Y:S01]  /*99d0*/  ULDC UR5, c[0x0][0x154] ;  /* 0x0000550000057ab9 */ /* 0x000fe20000000800 */
[----:B------:R-:W-:-:S03]  /*99e0*/  IMAD.IADD R5, R5, 0x1, R7 ;  /* 0x0000000105057824 */ /* 0x000fc600078e0207 */
[----:B------:R-:W3:Y:S02]  /*99f0*/  F2I.U32.TRUNC.NTZ R6, R6 ;  /* 0x0000000600067305 */ /* 0x000ee4000020f000 */
[----:B------:R-:W-:Y:S02]  /*9a00*/  SHF.R.U64 R9, R4, UR4, R5 ;  /* 0x0000000404097c19 */ /* 0x000fe40008001205 */
[----:B-1----:R-:W-:-:S05]  /*9a10*/  I2FP.F32.U32 R4, R14 ;  /* 0x0000000e00047245 */ /* 0x002fca0000201000 */
[----:B------:R-:W-:Y:S01]  /*9a20*/  FMUL R22, R4, UR5 ;  /* 0x0000000504167c20 */ /* 0x000fe20008400000 */
[----:B------:R-:W-:Y:S01]  /*9a30*/  SHF.R.U32.HI R4, RZ, UR4, R5 ;  /* 0x00000004ff047c19 */ /* 0x000fe20008011605 */
[----:B------:R-:W-:-:S03]  /*9a40*/  ULDC UR4, c[0x0][0x658] ;  /* 0x0001960000047ab9 */ /* 0x000fc60000000800 */
[--C-:B------:R-:W-:Y:S01]  /*9a50*/  SHF.R.U64 R20, R9, UR6, R4.reuse ;  /* 0x0000000609147c19 */ /* 0x100fe20008001204 */
[----:B------:R-:W1:Y:S01]  /*9a60*/  F2I.U32.TRUNC.NTZ R22, R22 ;  /* 0x0000001600167305 */ /* 0x000e62000020f000 */
[----:B------:R-:W-:Y:S01]  /*9a70*/  SHF.R.U32.HI R5, RZ, UR6, R4 ;  /* 0x00000006ff057c19 */ /* 0x000fe20008011604 */
[----:B---3--:R-:W-:-:S03]  /*9a80*/  IMAD.MOV R6, RZ, RZ, -R6 ;  /* 0x000000ffff067224 */ /* 0x008fc600078e0a06 */
[----:B------:R-:W-:Y:S01]  /*9a90*/  SHF.R.U64 R18, R20, UR4, R5 ;  /* 0x0000000414127c19 */ /* 0x000fe20008001205 */
[----:B--2---:R-:W-:Y:S01]  /*9aa0*/  IMAD R15, R24, R6, R15 ;  /* 0x00000006180f7224 */ /* 0x004fe200078e020f */
[----:B------:R-:W-:-:S03]  /*9ab0*/  SHF.R.U32.HI R23, RZ, UR4, R5 ;  /* 0x00000004ff177c19 */ /* 0x000fc60008011605 */
[----:B------:R-:W-:Y:S02]  /*9ac0*/  IMAD.MOV.U32 R4, RZ, RZ, R18 ;  /* 0x000000ffff047224 */ /* 0x000fe400078e0012 */
[----:B------:R-:W-:Y:S01]  /*9ad0*/  IMAD.MOV.U32 R5, RZ, RZ, R23 ;  /* 0x000000ffff057224 */ /* 0x000fe200078e0017 */
[----:B-1----:R-:W-:Y:S06]  /*9ae0*/  @!P1 BRA `(.L_x_274) ;  /* 0x0000000000289947 */ /* 0x002fec0003800000 */
[----:B------:R-:W-:Y:S02]  /*9af0*/  ULDC UR4, c[0x0][0x64c] ;  /* 0x0001930000047ab9 */ /* 0x000fe40000000800 */
[----:B------:R-:W-:-:S05]  /*9b00*/  IADD3 R5, P1, R18, UR4, RZ ;  /* 0x0000000412057c10 */ /* 0x000fca000ff3e0ff */
[----:B------:R-:W-:-:S04]  /*9b10*/  IMAD.X R23, RZ, RZ, R23, P1 ;  /* 0x000000ffff177224 */ /* 0x000fc800008e0617 */
[----:B------:R-:W-:-:S04]  /*9b20*/  IMAD.WIDE.U32 R6, R23, UR8, RZ ;  /* 0x0000000817067c25 */ /* 0x000fc8000f8e00ff */
[----:B------:R-:W-:-:S04]  /*9b30*/  IMAD.WIDE.U32 R6, P1, R5, UR9, R6 ;  /* 0x0000000905067c25 */ /* 0x000fc8000f820006 */
[----:B------:R-:W-:-:S04]  /*9b40*/  IMAD.WIDE.U32 R4, R5, UR8, RZ ;  /* 0x0000000805047c25 */ /* 0x000fc8000f8e00ff */
[----:B------:R-:W-:Y:S01]  /*9b50*/  IMAD.MOV.U32 R4, RZ, RZ, R7 ;  /* 0x000000ffff047224 */ /* 0x000fe200078e0007 */
[----:B------:R-:W-:Y:S01]  /*9b60*/  IADD3 RZ, P3, R5, R6, RZ ;  /* 0x0000000605ff7210 */ /* 0x000fe20007f7e0ff */
[----:B------:R-:W-:-:S04]  /*9b70*/  IMAD.X R5, RZ, RZ, RZ, P1 ;  /* 0x000000ffff057224 */ /* 0x000fc800008e06ff */
[----:B------:R-:W-:-:S08]  /*9b80*/  IMAD.WIDE.U32.X R4, R23, UR9, R4, P3 ;  /* 0x0000000917047c25 */ /* 0x000fd000098e0404 */
.L_x_274:
[----:B------:R-:W-:Y:S01]  /*9b90*/  ISETP.NE.AND P1, PT, R2, 0x1, PT ;  /* 0x000000010200780c */ /* 0x000fe20003f25270 */
[----:B------:R-:W-:Y:S01]  /*9ba0*/  ULDC UR4, c[0x0][0x648] ;  /* 0x0001920000047ab9 */ /* 0x000fe20000000800 */
[----:B------:R-:W-:Y:S01]  /*9bb0*/  LOP3.LUT R20, R20, UR17, RZ, 0xc0, !PT ;  /* 0x0000001114147c12 */ /* 0x000fe2000f8ec0ff */
[----:B------:R-:W-:Y:S01]  /*9bc0*/  IMAD.MOV R22, RZ, RZ, -R22 ;  /* 0x000000ffff167224 */ /* 0x000fe200078e0a16 */
[----:B------:R-:W-:Y:S01]  /*9bd0*/  SHF.R.U64 R5, R4, UR4, R5 ;  /* 0x0000000404057c19 */ /* 0x000fe20008001205 */
[----:B------:R-:W-:Y:S01]  /*9be0*/  ULDC UR4, c[0x0][0x638] ;  /* 0x00018e0000047ab9 */ /* 0x000fe20000000800 */
[----:B------:R-:W-:Y:S01]  /*9bf0*/  LOP3.LUT R9, R9, UR16, RZ, 0xc0, !PT ;  /* 0x0000001009097c12 */ /* 0x000fe2000f8ec0ff */
[----:B------:R-:W-:Y:S01]  /*9c00*/  ULDC UR5, c[0x0][0x610] ;  /* 0x0001840000057ab9 */ /* 0x000fe20000000800 */
[----:B------:R-:W-:Y:S02]  /*9c10*/  IMAD.MOV.U32 R4, RZ, RZ, 0x1 ;  /* 0x00000001ff047424 */ /* 0x000fe400078e00ff */
[----:B------:R-:W-:-:S02]  /*9c20*/  IMAD.MOV R7, RZ, RZ, -R5 ;  /* 0x000000ffff077224 */ /* 0x000fc400078e0a05 */
[----:B------:R-:W-:Y:S02]  /*9c30*/  IMAD R20, R5, UR18, R20 ;  /* 0x0000001205147c24 */ /* 0x000fe4000f8e0214 */
[----:B0-----:R-:W-:Y:S02]  /*9c40*/  @P1 IMAD R15, R21, R22, R14 ;  /* 0x00000016150f1224 */ /* 0x001fe400078e020e */
[----:B------:R-:W-:Y:S01]  /*9c50*/  IMAD R18, R7, UR4, R18 ;  /* 0x0000000407127c24 */ /* 0x000fe2000f8e0212 */
[----:B------:R-:W-:Y:S01]  /*9c60*/  ULDC UR4, c[0x0][0x600] ;  /* 0x0001800000047ab9 */ /* 0x000fe20000000800 */
[----:B------:R-:W-:Y:S02]  /*9c70*/  IMAD R15, R20, UR5, R15 ;  /* 0x00000005140f7c24 */ /* 0x000fe4000f8e020f */
[----:B------:R-:W-:-:S05]  /*9c80*/  IMAD R18, R18, UR4, R9 ;  /* 0x0000000412127c24 */ /* 0x000fca000f8e0209 */
[----:B------:R-:W-:Y:S02]  /*9c90*/  SEL R9, R18, R15, !P1 ;  /* 0x0000000f12097207 */ /* 0x000fe40004800000 */
[----:B------:R-:W-:-:S07]  /*9ca0*/  SEL R7, R15, R18, !P1 ;  /* 0x000000120f077207 */ /* 0x000fce0004800000 */
.L_x_272:
[----:B------:R-:W-:Y:S05]  /*9cb0*/  BSYNC B1 ;  /* 0x0000000000017941 */ /* 0x000fea0003800000 */
.L_x_271:
[----:B------:R-:W-:-:S13]  /*9cc0*/  LOP3.LUT P1, RZ, R4, 0xff, RZ, 0xc0, !PT ;  /* 0x000000ff04ff7812 */ /* 0x000fda000782c0ff */
[----:B------:R-:W-:Y:S05]  /*9cd0*/  @P1 BRA `(.L_x_275) ;  /* 0xfffffff4004c1947 */ /* 0x000fea000383ffff */
[----:B------:R-:W-:Y:S05]  /*9ce0*/  BSYNC B0 ;  /* 0x0000000000007941 */ /* 0x000fea0003800000 */
.L_x_263:
[----:B------:R-:W-:-:S03]  /*9cf0*/  UMOV UR4, 0xffffffff ;  /* 0xffffffff00047882 */ /* 0x000fc60000000000 */
[----:B------:R-:W-:Y:S05]  /*9d00*/  BRA.DIV UR4, `(.L_x_276) ;  /* 0x0000000604ec7947 */ /* 0x000fea000b800000 */
[----:B------:R-:W-:-:S13]  /*9d10*/  ELECT P6, URZ, PT ;  /* 0x00000000003f782f */ /* 0x000fda00038c0000 */
.L_x_296:
[----:B------:R-:W-:Y:S04]  /*9d20*/  BSSY B0, `(.L_x_277) ;  /* 0x0000061000007945 */ /* 0x000fe80003800000 */
[----:B------:R-:W-:Y:S05]  /*9d30*/  @!P6 BRA `(.L_x_278) ;  /* 0x00000004007ce947 */ /* 0x000fea0003800000 */
[----:B------:R-:W-:-:S04]  /*9d40*/  LOP3.LUT R19, R19, 0x2, RZ, 0xfc, !PT ;  /* 0x0000000213137812 */ /* 0x000fc800078efcff */
[----:B------:R-:W-:-:S13]  /*9d50*/  ISETP.NE.AND P0, PT, R19, 0x3, PT ;  /* 0x000000031300780c */ /* 0x000fda0003f05270 */
[----:B------:R-:W-:Y:S05]  /*9d60*/  @!P0 BRA `(.L_x_279) ;  /* 0x0000000000048947 */ /* 0x000fea0003800000 */
[----:B------:R-:W-:Y:S01]  /*9d70*/  BPT.TRAP 0x1 ;  /* 0x000000040000795c */ /* 0x000fe20000300000 */
.L_x_279:
[----:B------:R-:W0:Y:S01]  /*9d80*/  S2R R3, SR_CgaCtaId ;  /* 0x0000000000037919 */ /* 0x000e220000008800 */
[----:B------:R-:W-:-:S04]  /*9d90*/  MOV R2, 0x400 ;  /* 0x0000040000027802 */ /* 0x000fc80000000f00 */
[----:B0-----:R-:W-:Y:S02]  /*9da0*/  LEA R3, R3, R2, 0x18 ;  /* 0x0000000203037211 */ /* 0x001fe400078ec0ff */
[----:B------:R-:W-:-:S03]  /*9db0*/  SHF.L.U32 R2, R0, 0x1f, RZ ;  /* 0x0000001f00027819 */ /* 0x000fc600000006ff */
[----:B------:R-:W-:-:S04]  /*9dc0*/  VIADD R3, R3, 0x50 ;  /* 0x0000005003037836 */ /* 0x000fc80000000000 */
[C---:B------:R-:W-:Y:S02]  /*9dd0*/  IMAD R7, R12.reuse, 0x8, R3 ;  /* 0x000000080c077824 */ /* 0x040fe400078e0203 */
[----:B------:R-:W-:Y:S02]  /*9de0*/  VIADD R12, R12, 0x1 ;  /* 0x000000010c0c7836 */ /* 0x000fe40000000000 */
[----:B------:R-:W0:Y:S03]  /*9df0*/  SYNCS.PHASECHK.TRANS64.TRYWAIT P0, [R7+URZ], R2 ;  /* 0x00000002070075a7 */ /* 0x000e26000800017f */
[----:B------:R-:W-:-:S04]  /*9e00*/  ISETP.NE.AND P1, PT, R12, 0xa, PT ;  /* 0x0000000a0c00780c */ /* 0x000fc80003f25270 */
[----:B------:R-:W-:Y:S02]  /*9e10*/  SEL R5, RZ, 0x1, P1 ;  /* 0x00000001ff057807 */ /* 0x000fe40000800000 */
[----:B------:R-:W-:Y:S02]  /*9e20*/  SEL R12, R12, RZ, P1 ;  /* 0x000000ff0c0c7207 */ /* 0x000fe40000800000 */
[----:B------:R-:W-:-:S03]  /*9e30*/  LOP3.LUT R5, R0, R5, RZ, 0x3c, !PT ;  /* 0x0000000500057212 */ /* 0x000fc600078e3cff */
[----:B------:R-:W-:Y:S01]  /*9e40*/  IMAD R9, R12, 0x8, R3 ;  /* 0x000000080c097824 */ /* 0x000fe200078e0203 */
[----:B------:R-:W-:Y:S01]  /*9e50*/  SHF.L.U32 R4, R5, 0x1f, RZ ;  /* 0x0000001f05047819 */ /* 0x000fe200000006ff */
[----:B0-----:R-:W-:Y:S06]  /*9e60*/  @!P0 BRA `(.L_x_280) ;  /* 0x0000000400b48947 */ /* 0x001fec0003800000 */
.L_x_297:
[----:B------:R-:W1:Y:S01]  /*9e70*/  SYNCS.PHASECHK.TRANS64.TRYWAIT P0, [R9+URZ], R4 ;  /* 0x00000004090075a7 */ /* 0x000e62000800017f */
[----:B------:R-:W-:-:S05]  /*9e80*/  VIADD R0, R12, 0x1 ;  /* 0x000000010c007836 */ /* 0x000fca0000000000 */
[----:B------:R-:W-:-:S04]  /*9e90*/  ISETP.NE.AND P1, PT, R0, 0xa, PT ;  /* 0x0000000a0000780c */ /* 0x000fc80003f25270 */
[----:B0-----:R-:W-:Y:S02]  /*9ea0*/  SEL R2, RZ, 0x1, P1 ;  /* 0x00000001ff027807 */ /* 0x001fe40000800000 */
[----:B------:R-:W-:Y:S02]  /*9eb0*/  SEL R0, R0, RZ, P1 ;  /* 0x000000ff00007207 */ /* 0x000fe40000800000 */
[----:B------:R-:W-:-:S03]  /*9ec0*/  LOP3.LUT R7, R5, R2, RZ, 0x3c, !PT ;  /* 0x0000000205077212 */ /* 0x000fc600078e3cff */
[----:B------:R-:W-:Y:S01]  /*9ed0*/  IMAD R6, R0, 0x8, R3 ;  /* 0x0000000800067824 */ /* 0x000fe200078e0203 */
[----:B------:R-:W-:Y:S01]  /*9ee0*/  SHF.L.U32 R5, R7, 0x1f, RZ ;  /* 0x0000001f07057819 */ /* 0x000fe200000006ff */
[----:B-1----:R-:W-:Y:S06]  /*9ef0*/  @!P0 BRA `(.L_x_281) ;  /* 0x0000000400a48947 */ /* 0x002fec0003800000 */
.L_x_298:
[----:B------:R-:W1:Y:S01]  /*9f00*/  SYNCS.PHASECHK.TRANS64.TRYWAIT P0, [R6+URZ], R5 ;  /* 0x00000005060075a7 */ /* 0x000e62000800017f */
[----:B------:R-:W-:-:S05]  /*9f10*/  VIADD R0, R0, 0x1 ;  /* 0x0000000100007836 */ /* 0x000fca0000000000 */
[----:B------:R-:W-:-:S04]  /*9f20*/  ISETP.NE.AND P1, PT, R0, 0xa, PT ;  /* 0x0000000a0000780c */ /* 0x000fc80003f25270 */
[----:B------:R-:W-:Y:S02]  /*9f30*/  SEL R2, RZ, 0x1, P1 ;  /* 0x00000001ff027807 */ /* 0x000fe40000800000 */
[----:B------:R-:W-:Y:S02]  /*9f40*/  SEL R0, R0, RZ, P1 ;  /* 0x000000ff00007207 */ /* 0x000fe40000800000 */
[----:B------:R-:W-:-:S03]  /*9f50*/  LOP3.LUT R7, R7, R2, RZ, 0x3c, !PT ;  /* 0x0000000207077212 */ /* 0x000fc600078e3cff */
[----:B0-----:R-:W-:Y:S01]  /*9f60*/  IMAD R9, R0, 0x8, R3 ;  /* 0x0000000800097824 */ /* 0x001fe200078e0203 */
[----:B------:R-:W-:Y:S01]  /*9f70*/  SHF.L.U32 R4, R7, 0x1f, RZ ;  /* 0x0000001f07047819 */ /* 0x000fe200000006ff */
[----:B-1----:R-:W-:Y:S06]  /*9f80*/  @!P0 BRA `(.L_x_282) ;  /* 0x0000000400948947 */ /* 0x002fec0003800000 */
.L_x_299:
        /* <DEDUP_REMOVED lines=9> */
.L_x_300:
        /* <DEDUP_REMOVED lines=9> */
.L_x_301:
        /* <DEDUP_REMOVED lines=9> */
.L_x_302:
        /* <DEDUP_REMOVED lines=9> */
.L_x_303:
        /* <DEDUP_REMOVED lines=9> */
.L_x_304:
[----:B------:R-:W1:Y:S01]  /*a260*/  SYNCS.PHASECHK.TRANS64.TRYWAIT P0, [R6+URZ], R5 ;  /* 0x00000005060075a7 */ /* 0x000e62000800017f */
[----:B------:R-:W-:-:S05]  /*a270*/  VIADD R0, R0, 0x1 ;  /* 0x0000000100007836 */ /* 0x000fca0000000000 */
[----:B------:R-:W-:-:S04]  /*a280*/  ISETP.NE.AND P1, PT, R0, 0xa, PT ;  /* 0x0000000a0000780c */ /* 0x000fc80003f25270 */
[----:B------:R-:W-:Y:S02]  /*a290*/  SEL R2, RZ, 0x1, P1 ;  /* 0x00000001ff027807 */ /* 0x000fe40000800000 */
[----:B------:R-:W-:Y:S02]  /*a2a0*/  SEL R0, R0, RZ, P1 ;  /* 0x000000ff00007207 */ /* 0x000fe40000800000 */
[----:B------:R-:W-:Y:S01]  /*a2b0*/  LOP3.LUT R2, R7, R2, RZ, 0x3c, !PT ;  /* 0x0000000207027212 */ /* 0x000fe200078e3cff */
[----:B-1----:R-:W-:Y:S06]  /*a2c0*/  @!P0 BRA `(.L_x_288) ;  /* 0x00000004003c8947 */ /* 0x002fec0003800000 */
.L_x_305:
[----:B------:R-:W-:Y:S01]  /*a2d0*/  IMAD R3, R0, 0x8, R3 ;  /* 0x0000000800037824 */ /* 0x000fe200078e0203 */
[----:B------:R-:W-:-:S07]  /*a2e0*/  SHF.L.U32 R0, R2, 0x1f, RZ ;  /* 0x0000001f02007819 */ /* 0x000fce00000006ff */
.L_x_289:
[----:B--2---:R2:W3:Y:S02]  /*a2f0*/  SYNCS.PHASECHK.TRANS64.TRYWAIT P0, [R3+URZ], R0 ;  /* 0x00000000030075a7 */ /* 0x0044e4000800017f */
[----:B---3--:R-:W-:Y:S05]  /*a300*/  @!P0 NANOSLEEP.SYNCS 0x989680 ;  /* 0x009896800000895d */ /* 0x008fea0003900000 */
[----:B------:R-:W3:Y:S02]  /*a310*/  @!P0 SYNCS.PHASECHK.TRANS64 P0, [R3+URZ], R0 ;  /* 0x00000000030085a7 */ /* 0x000ee4000800007f */
[----:B---3--:R-:W-:Y:S05]  /*a320*/  @!P0 BRA `(.L_x_289) ;  /* 0xfffffffc00f08947 */ /* 0x008fea000383ffff */
.L_x_278:
[----:B------:R-:W-:Y:S05]  /*a330*/  BSYNC B0 ;  /* 0x0000000000007941 */ /* 0x000fea0003800000 */
.L_x_277:
[----:B------:R-:W-:Y:S05]  /*a340*/  EXIT ;  /* 0x000000000000794d */ /* 0x000fea0003800000 */
.L_x_18:
[----:B----4-:R4:W0:Y:S02]  /*a350*/  SYNCS.PHASECHK.TRANS64.TRYWAIT P1, [R3+URZ], R0 ;  /* 0x00000000030075a7 */ /* 0x010824000802017f */
[----:B0-----:R-:W-:Y:S05]  /*a360*/  @!P1 NANOSLEEP.SYNCS 0x989680 ;  /* 0x009896800000995d */ /* 0x001fea0003900000 */
[----:B------:R-:W0:Y:S02]  /*a370*/  @!P1 SYNCS.PHASECHK.TRANS64 P1, [R3+URZ], R0 ;  /* 0x00000000030095a7 */ /* 0x000e24000802007f */
[----:B0-----:R-:W-:Y:S05]  /*a380*/  @!P1 BRA `(.L_x_18) ;  /* 0xfffffffc00f09947 */ /* 0x001fea000383ffff */
[----:B------:R-:W-:Y:S05]  /*a390*/  BRA `(.L_x_17) ;  /* 0xffffff6c00f07947 */ /* 0x000fea000383ffff */
.L_x_23:
[----:B-1----:R1:W3:Y:S02]  /*a3a0*/  SYNCS.PHASECHK.TRANS64.TRYWAIT P1, [R5+URZ], R4 ;  /* 0x00000004050075a7 */ /* 0x0022e4000802017f */
[----:B---3--:R-:W-:Y:S05]  /*a3b0*/  @!P1 NANOSLEEP.SYNCS 0x989680 ;  /* 0x009896800000995d */ /* 0x008fea0003900000 */
[----:B------:R-:W3:Y:S02]  /*a3c0*/  @!P1 SYNCS.PHASECHK.TRANS64 P1, [R5+URZ], R4 ;  /* 0x00000004050095a7 */ /* 0x000ee4000802007f */
[----:B---3--:R-:W-:Y:S05]  /*a3d0*/  @!P1 BRA `(.L_x_23) ;  /* 0xfffffffc00f09947 */ /* 0x008fea000383ffff */
[----:B------:R-:W-:Y:S05]  /*a3e0*/  BRA `(.L_x_22) ;  /* 0xffffff7400d47947 */ /* 0x000fea000383ffff */
.L_x_264:
[----:B------:R-:W-:Y:S01]  /*a3f0*/  BSSY B1, `(.L_x_290) ;  /* 0x0000006000017945 */ /* 0x000fe20003800000 */
[----:B------:R-:W-:-:S07]  /*a400*/  IMAD.MOV.U32 R15, RZ, RZ, -0x1 ;  /* 0xffffffffff0f7424 */ /* 0x000fce00078e00ff */
[----:B------:R-:W-:Y:S05]  /*a410*/  WARPSYNC.COLLECTIVE R15, `(.L_x_291) ;  /* 0x000000000f0c7348 */ /* 0x000fea0003c00000 */
[----:B------:R-:W-:Y:S02]  /*a420*/  ELECT P6, UR62, PT ;  /* 0x00000000003e782f */ /* 0x000fe400038c0000 */
[----:B------:R-:W-:Y:S01]  /*a430*/  MOV R14, UR62 ;  /* 0x0000003e000e7c02 */ /* 0x000fe20008000f00 */
[----:B------:R-:W-:Y:S10]  /*a440*/  ENDCOLLECTIVE ;  /* 0x000000000000791b */ /* 0x000ff40003800000 */
.L_x_291:
[----:B------:R-:W-:Y:S05]  /*a450*/  BSYNC B1 ;  /* 0x0000000000017941 */ /* 0x000fea0003800000 */
.L_x_290:
[----:B------:R-:W-:Y:S05]  /*a460*/  BRA `(.L_x_292) ;  /* 0xffffffec00747947 */ /* 0x000fea000383ffff */
.L_x_267:
[----:B0-----:R0:W1:Y:S02]  /*a470*/  SYNCS.PHASECHK.TRANS64.TRYWAIT P1, [R14+URZ+0x50], R7 ;  /* 0x000050070e0075a7 */ /* 0x001064000802017f */
[----:B-1----:R-:W-:Y:S05]  /*a480*/  @!P1 NANOSLEEP.SYNCS 0x989680 ;  /* 0x009896800000995d */ /* 0x002fea0003900000 */
[----:B------:R-:W1:Y:S02]  /*a490*/  @!P1 SYNCS.PHASECHK.TRANS64 P1, [R14+URZ+0x50], R7 ;  /* 0x000050070e0095a7 */ /* 0x000e64000802007f */
[----:B-1----:R-:W-:Y:S05]  /*a4a0*/  @!P1 BRA `(.L_x_267) ;  /* 0xfffffffc00f09947 */ /* 0x002fea000383ffff */
[----:B------:R-:W-:Y:S05]  /*a4b0*/  BRA `(.L_x_293) ;  /* 0xffffffec00a87947 */ /* 0x000fea000383ffff */
.L_x_276:
[----:B------:R-:W-:Y:S01]  /*a4c0*/  BSSY B0, `(.L_x_294) ;  /* 0x0000006000007945 */ /* 0x000fe20003800000 */
[----:B------:R-:W-:-:S07]  /*a4d0*/  IMAD.MOV.U32 R15, RZ, RZ, -0x1 ;  /* 0xffffffffff0f7424 */ /* 0x000fce00078e00ff */
[----:B------:R-:W-:Y:S05]  /*a4e0*/  WARPSYNC.COLLECTIVE R15, `(.L_x_295) ;  /* 0x000000000f0c7348 */ /* 0x000fea0003c00000 */
[----:B------:R-:W-:Y:S02]  /*a4f0*/  ELECT P6, UR62, PT ;  /* 0x00000000003e782f */ /* 0x000fe400038c0000 */
[----:B------:R-:W-:Y:S01]  /*a500*/  MOV R14, UR62 ;  /* 0x0000003e000e7c02 */ /* 0x000fe20008000f00 */
[----:B------:R-:W-:Y:S10]  /*a510*/  ENDCOLLECTIVE ;  /* 0x000000000000791b */ /* 0x000ff40003800000 */
.L_x_295:
[----:B------:R-:W-:Y:S05]  /*a520*/  BSYNC B0 ;  /* 0x0000000000007941 */ /* 0x000fea0003800000 */
.L_x_294:
[----:B------:R-:W-:Y:S05]  /*a530*/  BRA `(.L_x_296) ;  /* 0xfffffff400f87947 */ /* 0x000fea000383ffff */
.L_x_280:
[----:B0-----:R0:W1:Y:S02]  /*a540*/  SYNCS.PHASECHK.TRANS64.TRYWAIT P0, [R7+URZ], R2 ;  /* 0x00000002070075a7 */ /* 0x001064000800017f */
[----:B-1----:R-:W-:Y:S05]  /*a550*/  @!P0 NANOSLEEP.SYNCS 0x989680 ;  /* 0x009896800000895d */ /* 0x002fea0003900000 */
[----:B------:R-:W1:Y:S02]  /*a560*/  @!P0 SYNCS.PHASECHK.TRANS64 P0, [R7+URZ], R2 ;  /* 0x00000002070085a7 */ /* 0x000e64000800007f */
[----:B-1----:R-:W-:Y:S05]  /*a570*/  @!P0 BRA `(.L_x_280) ;  /* 0xfffffffc00f08947 */ /* 0x002fea000383ffff */
[----:B------:R-:W-:Y:S05]  /*a580*/  BRA `(.L_x_297) ;  /* 0xfffffff800387947 */ /* 0x000fea000383ffff */
.L_x_281:
[----:B0-----:R0:W1:Y:S02]  /*a590*/  SYNCS.PHASECHK.TRANS64.TRYWAIT P0, [R9+URZ], R4 ;  /* 0x00000004090075a7 */ /* 0x001064000800017f */
[----:B-1----:R-:W-:Y:S05]  /*a5a0*/  @!P0 NANOSLEEP.SYNCS 0x989680 ;  /* 0x009896800000895d */ /* 0x002fea0003900000 */
[----:B------:R-:W1:Y:S02]  /*a5b0*/  @!P0 SYNCS.PHASECHK.TRANS64 P0, [R9+URZ], R4 ;  /* 0x00000004090085a7 */ /* 0x000e64000800007f */
[----:B-1----:R-:W-:Y:S05]  /*a5c0*/  @!P0 BRA `(.L_x_281) ;  /* 0xfffffffc00f08947 */ /* 0x002fea000383ffff */
[----:B------:R-:W-:Y:S05]  /*a5d0*/  BRA `(.L_x_298) ;  /* 0xfffffff800487947 */ /* 0x000fea000383ffff */
.L_x_282:
[----:B0-----:R0:W1:Y:S02]  /*a5e0*/  SYNCS.PHASECHK.TRANS64.TRYWAIT P0, [R6+URZ], R5 ;  /* 0x00000005060075a7 */ /* 0x001064000800017f */
[----:B-1----:R-:W-:Y:S05]  /*a5f0*/  @!P0 NANOSLEEP.SYNCS 0x989680 ;  /* 0x009896800000895d */ /* 0x002fea0003900000 */
[----:B------:R-:W1:Y:S02]  /*a600*/  @!P0 SYNCS.PHASECHK.TRANS64 P0, [R6+URZ], R5 ;  /* 0x00000005060085a7 */ /* 0x000e64000800007f */
[----:B-1----:R-:W-:Y:S05]  /*a610*/  @!P0 BRA `(.L_x_282) ;  /* 0xfffffffc00f08947 */ /* 0x002fea000383ffff */
[----:B------:R-:W-:Y:S05]  /*a620*/  BRA `(.L_x_299) ;  /* 0xfffffff800587947 */ /* 0x000fea000383ffff */
.L_x_283:
[----:B0-----:R0:W1:Y:S02]  /*a630*/  SYNCS.PHASECHK.TRANS64.TRYWAIT P0, [R9+URZ], R4 ;  /* 0x00000004090075a7 */ /* 0x001064000800017f */
[----:B-1----:R-:W-:Y:S05]  /*a640*/  @!P0 NANOSLEEP.SYNCS 0x989680 ;  /* 0x009896800000895d */ /* 0x002fea0003900000 */
[----:B------:R-:W1:Y:S02]  /*a650*/  @!P0 SYNCS.PHASECHK.TRANS64 P0, [R9+URZ], R4 ;  /* 0x00000004090085a7 */ /* 0x000e64000800007f */
[----:B-1----:R-:W-:Y:S05]  /*a660*/  @!P0 BRA `(.L_x_283) ;  /* 0xfffffffc00f08947 */ /* 0x002fea000383ffff */
[----:B------:R-:W-:Y:S05]  /*a670*/  BRA `(.L_x_300) ;  /* 0xfffffff800687947 */ /* 0x000fea000383ffff */
.L_x_284:
[----:B0-----:R0:W1:Y:S02]  /*a680*/  SYNCS.PHASECHK.TRANS64.TRYWAIT P0, [R6+URZ], R5 ;  /* 0x00000005060075a7 */ /* 0x001064000800017f */
[----:B-1----:R-:W-:Y:S05]  /*a690*/  @!P0 NANOSLEEP.SYNCS 0x989680 ;  /* 0x009896800000895d */ /* 0x002fea0003900000 */
[----:B------:R-:W1:Y:S02]  /*a6a0*/  @!P0 SYNCS.PHASECHK.TRANS64 P0, [R6+URZ], R5 ;  /* 0x00000005060085a7 */ /* 0x000e64000800007f */
[----:B-1----:R-:W-:Y:S05]  /*a6b0*/  @!P0 BRA `(.L_x_284) ;  /* 0xfffffffc00f08947 */ /* 0x002fea000383ffff */
[----:B------:R-:W-:Y:S05]  /*a6c0*/  BRA `(.L_x_301) ;  /* 0xfffffff800787947 */ /* 0x000fea000383ffff */
.L_x_285:
[----:B0-----:R0:W1:Y:S02]  /*a6d0*/  SYNCS.PHASECHK.TRANS64.TRYWAIT P0, [R9+URZ], R4 ;  /* 0x00000004090075a7 */ /* 0x001064000800017f */
[----:B-1----:R-:W-:Y:S05]  /*a6e0*/  @!P0 NANOSLEEP.SYNCS 0x989680 ;  /* 0x009896800000895d */ /* 0x002fea0003900000 */
[----:B------:R-:W1:Y:S02]  /*a6f0*/  @!P0 SYNCS.PHASECHK.TRANS64 P0, [R9+URZ], R4 ;  /* 0x00000004090085a7 */ /* 0x000e64000800007f */
[----:B-1----:R-:W-:Y:S05]  /*a700*/  @!P0 BRA `(.L_x_285) ;  /* 0xfffffffc00f08947 */ /* 0x002fea000383ffff */
[----:B------:R-:W-:Y:S05]  /*a710*/  BRA `(.L_x_302) ;  /* 0xfffffff800887947 */ /* 0x000fea000383ffff */
.L_x_286:
[----:B0-----:R0:W1:Y:S02]  /*a720*/  SYNCS.PHASECHK.TRANS64.TRYWAIT P0, [R6+URZ], R5 ;  /* 0x00000005060075a7 */ /* 0x001064000800017f */
[----:B-1----:R-:W-:Y:S05]  /*a730*/  @!P0 NANOSLEEP.SYNCS 0x989680 ;  /* 0x009896800000895d */ /* 0x002fea0003900000 */
[----:B------:R-:W1:Y:S02]  /*a740*/  @!P0 SYNCS.PHASECHK.TRANS64 P0, [R6+URZ], R5 ;  /* 0x00000005060085a7 */ /* 0x000e64000800007f */
[----:B-1----:R-:W-:Y:S05]  /*a750*/  @!P0 BRA `(.L_x_286) ;  /* 0xfffffffc00f08947 */ /* 0x002fea000383ffff */
[----:B------:R-:W-:Y:S05]  /*a760*/  BRA `(.L_x_303) ;  /* 0xfffffff800987947 */ /* 0x000fea000383ffff */
.L_x_287:
[----:B0-----:R0:W1:Y:S02]  /*a770*/  SYNCS.PHASECHK.TRANS64.TRYWAIT P0, [R9+URZ], R4 ;  /* 0x00000004090075a7 */ /* 0x001064000800017f */
[----:B-1----:R-:W-:Y:S05]  /*a780*/  @!P0 NANOSLEEP.SYNCS 0x989680 ;  /* 0x009896800000895d */ /* 0x002fea0003900000 */
[----:B------:R-:W1:Y:S02]  /*a790*/  @!P0 SYNCS.PHASECHK.TRANS64 P0, [R9+URZ], R4 ;  /* 0x00000004090085a7 */ /* 0x000e64000800007f */
[----:B-1----:R-:W-:Y:S05]  /*a7a0*/  @!P0 BRA `(.L_x_287) ;  /* 0xfffffffc00f08947 */ /* 0x002fea000383ffff */
[----:B------:R-:W-:Y:S05]  /*a7b0*/  BRA `(.L_x_304) ;  /* 0xfffffff800a87947 */ /* 0x000fea000383ffff */
.L_x_288:
[----:B-1----:R1:W2:Y:S02]  /*a7c0*/  SYNCS.PHASECHK.TRANS64.TRYWAIT P0, [R6+URZ], R5 ;  /* 0x00000005060075a7 */ /* 0x0022a4000800017f */
[----:B--2---:R-:W-:Y:S05]  /*a7d0*/  @!P0 NANOSLEEP.SYNCS 0x989680 ;  /* 0x009896800000895d */ /* 0x004fea0003900000 */
[----:B------:R-:W2:Y:S02]  /*a7e0*/  @!P0 SYNCS.PHASECHK.TRANS64 P0, [R6+URZ], R5 ;  /* 0x00000005060085a7 */ /* 0x000ea4000800007f */
[----:B--2---:R-:W-:Y:S05]  /*a7f0*/  @!P0 BRA `(.L_x_288) ;  /* 0xfffffffc00f08947 */ /* 0x004fea000383ffff */
[----:B------:R-:W-:Y:S05]  /*a800*/  BRA `(.L_x_305) ;  /* 0xfffffff800b07947 */ /* 0x000fea000383ffff */
.L_x_306:
[----:B------:R-:W-:-:S00]  /*a810*/  BRA `(.L_x_306) ;  /* 0xfffffffc00fc7947 */ /* 0x000fc0000383ffff */
[----:B------:R-:W-:-:S00]  /*a820*/  NOP ;  /* 0x0000000000007918 */ /* 0x000fc00000000000 */
        /* <DEDUP_REMOVED lines=13> */
.L_x_307:


//--------------------- .nv.global.init           --------------------------
	.section	.nv.global.init,"aw",@progbits
.nv.global.init:
	.type		$str$22,@object
	.size		$str$22,($str$23 - $str$22)
$str$22:
        /*0000*/ 	.byte	0x6b, 0x5f, 0x74, 0x69, 0x6c, 0x65, 0x5f, 0x63, 0x6f, 0x75, 0x6e, 0x74, 0x20, 0x3e, 0x3d, 0x20
        /*0010*/ 	.byte	0x31, 0x00
	.type		$str$23,@object
	.size		$str$23,(__unnamed_1 - $str$23)
$str$23:
        /*0012*/ 	.byte	0x2f, 0x74, 0x6d, 0x70, 0x2f, 0x63, 0x75, 0x74, 0x6c, 0x61, 0x73, 0x73, 0x5f, 0x73, 0x77, 0x65
        /*0022*/ 	.byte	0x65, 0x70, 0x5f, 0x73, 0x72, 0x63, 0x2f, 0x69, 0x6e, 0x63, 0x6c, 0x75, 0x64, 0x65, 0x2f, 0x63
        /*0032*/ 	.byte	0x75, 0x74, 0x6c, 0x61, 0x73, 0x73, 0x2f, 0x67, 0x65, 0x6d, 0x6d, 0x2f, 0x63, 0x6f, 0x6c, 0x6c
        /*0042*/ 	.byte	0x65, 0x63, 0x74, 0x69, 0x76, 0x65, 0x2f, 0x73, 0x6d, 0x39, 0x30, 0x5f, 0x6d, 0x6d, 0x61, 0x5f
        /*0052*/ 	.byte	0x74, 0x6d, 0x61, 0x5f, 0x67, 0x6d, 0x6d, 0x61, 0x5f, 0x73, 0x73, 0x5f, 0x77, 0x61, 0x72, 0x70
        /*0062*/ 	.byte	0x73, 0x70, 0x65, 0x63, 0x69, 0x61, 0x6c, 0x69, 0x7a, 0x65, 0x64, 0x2e, 0x68, 0x70, 0x70, 0x00
	.type		__unnamed_1,@object
	.size		__unnamed_1,(.L_0 - __unnamed_1)
__unnamed_1:
        /*0072*/ 	.byte	0x76, 0x6f, 0x69, 0x64, 0x20, 0x63, 0x75, 0x74, 0x6c, 0x61, 0x73, 0x73, 0x3a, 0x3a, 0x67, 0x65
        /* <DEDUP_REMOVED lines=172> */
.L_0:


//--------------------- .nv.shared._ZN7cutlass13device_kernelINS_4gemm6kernel13GemmUniversalIN4cute5tupleIJiiiiEEENS1_10collective13CollectiveMmaINS1_34MainloopSm90TmaGmmaWarpSpecializedILi10ENS5_IJNS4_1CILi1EEESB_SB_EEENS1_35KernelTmaWarpSpecializedCooperativeEEENS5_IJNSA_ILi128EEENSA_ILi224EEENSA_ILi64EEEEEEaNS5_IJlSB_lEEEaSJ_NS4_8TiledMMAINS4_8MMA_AtomIJNS4_4SM904GMMA26MMA_64x32x32_S32S8S8_SS_TNEEEENS4_6LayoutINS5_IJNSA_ILi2EEESB_SB_EEENS5_IJSB_NSA_ILi0EEEST_EEEEENS5_IJNS4_10UnderscoreESW_SW_EEEEENS4_13SM90_TMA_LOADENS4_14ComposedLayoutINS4_7SwizzleILi2ELi4ELi3EEENS4_18smem_ptr_flag_bitsILi8EEENSQ_INS5_IJNSA_ILi8EEESH_EEENS5_IJSH_SB_EEEEEEEvNS4_8identityESZ_S19_vS1A_EENS_8epilogue10collective6detail29Sm90TmaWarpSpecializedAdapterINS1D_15DefaultEpilogueIaSJ_SJ_NS1C_6thread17LinearCombinationIaLi1EiiLNS1H_9ScaleType4KindE0ELNS_15FloatRoundStyleE2EaEENS1_15EpilogueDefaultEEEEEvvEEEEvNT_6ParamsE --------------------------
	.section	.nv.shared._ZN7cutlass13device_kernelINS_4gemm6kernel13GemmUniversalIN4cute5tupleIJiiiiEEENS1_10collective13CollectiveMmaINS1_34MainloopSm90TmaGmmaWarpSpecializedILi10ENS5_IJNS4_1CILi1EEESB_SB_EEENS1_35KernelTmaWarpSpecializedCooperativeEEENS5_IJNSA_ILi128EEENSA_ILi224EEENSA_ILi64EEEEEEaNS5_IJlSB_lEEEaSJ_NS4_8TiledMMAINS4_8MMA_AtomIJNS4_4SM904GMMA26MMA_64x32x32_S32S8S8_SS_TNEEEENS4_6LayoutINS5_IJNSA_ILi2EEESB_SB_EEENS5_IJSB_NSA_ILi0EEEST_EEEEENS5_IJNS4_10UnderscoreESW_SW_EEEEENS4_13SM90_TMA_LOADENS4_14ComposedLayoutINS4_7SwizzleILi2ELi4ELi3EEENS4_18smem_ptr_flag_bitsILi8EEENSQ_INS5_IJNSA_ILi8EEESH_EEENS5_IJSH_SB_EEEEEEEvNS4_8identityESZ_S19_vS1A_EENS_8epilogue10collective6detail29Sm90TmaWarpSpecializedAdapterINS1D_15DefaultEpilogueIaSJ_SJ_NS1C_6thread17LinearCombinationIaLi1EiiLNS1H_9ScaleType4KindE0ELNS_15FloatRoundStyleE2EaEENS1_15EpilogueDefaultEEEEEvvEEEEvNT_6ParamsE,"aw",@nobits
	.sectionflags	@""
	.align	16
	.zero		1024


//--------------------- .nv.shared.reserved.0     --------------------------
	.section	.nv.shared.reserved.0,"aw",@nobits
	.weak		__nv_reservedSMEM_offset_0_alias
	.size		__nv_reservedSMEM_offset_0_alias, 0, 0
	.other		__nv_reservedSMEM_offset_0_alias,@"STO_CUDA_RESERVED_SHARED STV_DEFAULT"
__nv_reservedSMEM_offset_0_alias:
	.zero		0


//--------------------- .nv.global                --------------------------
	.section	.nv.global,"aw",@nobits
.nv.global:
	.type		_ZN40_INTERNAL_d4bc2976_4_k_cu_55d7b8de_167584cute1_E,@object
	.size		_ZN40_INTERNAL_d4bc2976_4_k_cu_55d7b8de_167584cute1_E,(_ZN40_INTERNAL_d4bc2976_4_k_cu_55d7b8de_167584cuda3std3__45__cpo6cbeginE - _ZN40_INTERNAL_d4bc2976_4_k_cu_55d7b8de_167584cute1_E)
_ZN40_INTERNAL_d4bc2976_4_k_cu_55d7b8de_167584cute1_E:
	.zero		1
	.type		_ZN40_INTERNAL_d4bc2976_4_k_cu_55d7b8de_167584cuda3std3__45__cpo6cbeginE,@object
	.size		_ZN40_INTERNAL_d4bc2976_4_k_cu_55d7b8de_167584cuda3std3__45__cpo6cbeginE,(_ZN40_INTERNAL_d4bc2976_4_k_cu_55d7b8de_167584cuda3std3__48in_placeE - _ZN40_INTERNAL_d4bc2976_4_k_cu_55d7b8de_167584cuda3std3__45__cpo6cbeginE)
_ZN40_INTERNAL_d4bc2976_4_k_cu_55d7b8de_167584cuda3std3__45__cpo6cbeginE:
	.zero		1
	.type		_ZN40_INTERNAL_d4bc2976_4_k_cu_55d7b8de_167584cuda3std3__48in_placeE,@object
	.size		_ZN40_INTERNAL_d4bc2976_4_k_cu_55d7b8de_167584cuda3std3__48in_placeE,(_ZN40_INTERNAL_d4bc2976_4_k_cu_55d7b8de_167584cuda3std6ranges3__45__cpo9iter_moveE - _ZN40_INTERNAL_d4bc2976_4_k_cu_55d7b8de_167584cuda3std3__48in_placeE)
_ZN40_INTERNAL_d4bc2976_4_k_cu_55d7b8de_167584cuda3std3__48in_placeE:
	.zero		1
	.type		_ZN40_INTERNAL_d4bc2976_4_k_cu_55d7b8de_167584cuda3std6ranges3__45__cpo9iter_moveE,@object
	.size		_ZN40_INTERNAL_d4bc2976_4_k_cu_55d7b8de_167584cuda3std6ranges3__45__cpo9iter_moveE,(_ZN40_INTERNAL_d4bc2976_4_k_cu_55d7b8de_167584cuda3std3__45__cpo5beginE - _ZN40_INTERNAL_d4bc2976_4_k_cu_55d7b8de_167584cuda3std6ranges3__45__cpo9iter_moveE)
_ZN40_INTERNAL_d4bc2976_4_k_cu_55d7b8de_167584cuda3std6ranges3__45__cpo9iter_moveE:
	.zero		1
	.type		_ZN40_INTERNAL_d4bc2976_4_k_cu_55d7b8de_167584cuda3std3__45__cpo5beginE,@object
	.size		_ZN40_INTERNAL_d4bc2976_4_k_cu_55d7b8de_167584cuda3std3__45__cpo5beginE,(_ZN40_INTERNAL_d4bc2976_4_k_cu_55d7b8de_167584cuda3std3__442_GLOBAL__N__d4bc2976_4_k_cu_55d7b8de_167586ignoreE - _ZN40_INTERNAL_d4bc2976_4_k_cu_55d7b8de_167584cuda3std3__45__cpo5beginE)
_ZN40_INTERNAL_d4bc2976_4_k_cu_55d7b8de_167584cuda3std3__45__cpo5beginE:
	.zero		1
	.type		_ZN40_INTERNAL_d4bc2976_4_k_cu_55d7b8de_167584cuda3std3__442_GLOBAL__N__d4bc2976_4_k_cu_55d7b8de_167586ignoreE,@object
	.size		_ZN40_INTERNAL_d4bc2976_4_k_cu_55d7b8de_167584cuda3std3__442_GLOBAL__N__d4bc2976_4_k_cu_55d7b8de_167586ignoreE,(_ZN40_INTERNAL_d4bc2976_4_k_cu_55d7b8de_167584cute7productE - _ZN40_INTERNAL_d4bc2976_4_k_cu_55d7b8de_167584cuda3std3__442_GLOBAL__N__d4bc2976_4_k_cu_55d7b8de_167586ignoreE)
_ZN40_INTERNAL_d4bc2976_4_k_cu_55d7b8de_167584cuda3std3__442_GLOBAL__N__d4bc2976_4_k_cu_55d7b8de_167586ignoreE:
	.zero		1
	.type		_ZN40_INTERNAL_d4bc2976_4_k_cu_55d7b8de_167584cute7productE,@object
	.size		_ZN40_INTERNAL_d4bc2976_4_k_cu_55d7b8de_167584cute7productE,(_ZN40_INTERNAL_d4bc2976_4_k_cu_55d7b8de_167584cuda3std3__45__cpo3endE - _ZN40_INTERNAL_d4bc2976_4_k_cu_55d7b8de_167584cute7productE)
_ZN40_INTERNAL_d4bc2976_4_k_cu_55d7b8de_167584cute7productE:
	.zero		1
	.type		_ZN40_INTERNAL_d4bc2976_4_k_cu_55d7b8de_167584cuda3std3__45__cpo3endE,@object
	.size		_ZN40_INTERNAL_d4bc2976_4_k_cu_55d7b8de_167584cuda3std3__45__cpo3endE,(_ZN40_INTERNAL_d4bc2976_4_k_cu_55d7b8de_167584cuda3std3__419piecewise_constructE - _ZN40_INTERNAL_d4bc2976_4_k_cu_55d7b8de_167584cuda3std3__45__cpo3endE)
_ZN40_INTERNAL_d4bc2976_4_k_cu_55d7b8de_167584cuda3std3__45__cpo3endE:
	.zero		1
	.type		_ZN40_INTERNAL_d4bc2976_4_k_cu_55d7b8de_167584cuda3std3__419piecewise_constructE,@object
	.size		_ZN40_INTERNAL_d4bc2976_4_k_cu_55d7b8de_167584cuda3std3__419piecewise_constructE,(_ZN40_INTERNAL_d4bc2976_4_k_cu_55d7b8de_167584cuda3std3__45__cpo4cendE - _ZN40_INTERNAL_d4bc2976_4_k_cu_55d7b8de_167584cuda3std3__419piecewise_constructE)
_ZN40_INTERNAL_d4bc2976_4_k_cu_55d7b8de_167584cuda3std3__419piecewise_constructE:
	.zero		1
	.type		_ZN40_INTERNAL_d4bc2976_4_k_cu_55d7b8de_167584cuda3std3__45__cpo4cendE,@object
	.size		_ZN40_INTERNAL_d4bc2976_4_k_cu_55d7b8de_167584cuda3std3__45__cpo4cendE,(_ZN40_INTERNAL_d4bc2976_4_k_cu_55d7b8de_167584cuda3std6ranges3__45__cpo4swapE - _ZN40_INTERNAL_d4bc2976_4_k_cu_55d7b8de_167584cuda3std3__45__cpo4cendE)
_ZN40_INTERNAL_d4bc2976_4_k_cu_55d7b8de_167584cuda3std3__45__cpo4cendE:
	.zero		1
	.type		_ZN40_INTERNAL_d4bc2976_4_k_cu_55d7b8de_167584cuda3std6ranges3__45__cpo4swapE,@object
	.size		_ZN40_INTERNAL_d4bc2976_4_k_cu_55d7b8de_167584cuda3std6ranges3__45__cpo4swapE,(.L_8 - _ZN40_INTERNAL_d4bc2976_4_k_cu_55d7b8de_167584cuda3std6ranges3__45__cpo4swapE)
_ZN40_INTERNAL_d4bc2976_4_k_cu_55d7b8de_167584cuda3std6ranges3__45__cpo4swapE:
	.zero		1
.L_8:


//--------------------- .nv.constant0._ZN7cutlass13device_kernelINS_4gemm6kernel13GemmUniversalIN4cute5tupleIJiiiiEEENS1_10collective13CollectiveMmaINS1_34MainloopSm90TmaGmmaWarpSpecializedILi10ENS5_IJNS4_1CILi1EEESB_SB_EEENS1_35KernelTmaWarpSpecializedCooperativeEEENS5_IJNSA_ILi128EEENSA_ILi224EEENSA_ILi64EEEEEEaNS5_IJlSB_lEEEaSJ_NS4_8TiledMMAINS4_8MMA_AtomIJNS4_4SM904GMMA26MMA_64x32x32_S32S8S8_SS_TNEEEENS4_6LayoutINS5_IJNSA_ILi2EEESB_SB_EEENS5_IJSB_NSA_ILi0EEEST_EEEEENS5_IJNS4_10UnderscoreESW_SW_EEEEENS4_13SM90_TMA_LOADENS4_14ComposedLayoutINS4_7SwizzleILi2ELi4ELi3EEENS4_18smem_ptr_flag_bitsILi8EEENSQ_INS5_IJNSA_ILi8EEESH_EEENS5_IJSH_SB_EEEEEEEvNS4_8identityESZ_S19_vS1A_EENS_8epilogue10collective6detail29Sm90TmaWarpSpecializedAdapterINS1D_15DefaultEpilogueIaSJ_SJ_NS1C_6thread17LinearCombinationIaLi1EiiLNS1H_9ScaleType4KindE0ELNS_15FloatRoundStyleE2EaEENS1_15EpilogueDefaultEEEEEvvEEEEvNT_6ParamsE --------------------------
	.section	.nv.constant0._ZN7cutlass13device_kernelINS_4gemm6kernel13GemmUniversalIN4cute5tupleIJiiiiEEENS1_10collective13CollectiveMmaINS1_34MainloopSm90TmaGmmaWarpSpecializedILi10ENS5_IJNS4_1CILi1EEESB_SB_EEENS1_35KernelTmaWarpSpecializedCooperativeEEENS5_IJNSA_ILi128EEENSA_ILi224EEENSA_ILi64EEEEEEaNS5_IJlSB_lEEEaSJ_NS4_8TiledMMAINS4_8MMA_AtomIJNS4_4SM904GMMA26MMA_64x32x32_S32S8S8_SS_TNEEEENS4_6LayoutINS5_IJNSA_ILi2EEESB_SB_EEENS5_IJSB_NSA_ILi0EEEST_EEEEENS5_IJNS4_10UnderscoreESW_SW_EEEEENS4_13SM90_TMA_LOADENS4_14ComposedLayoutINS4_7SwizzleILi2ELi4ELi3EEENS4_18smem_ptr_flag_bitsILi8EEENSQ_INS5_IJNSA_ILi8EEESH_EEENS5_IJSH_SB_EEEEEEEvNS4_8identityESZ_S19_vS1A_EENS_8epilogue10collective6detail29Sm90TmaWarpSpecializedAdapterINS1D_15DefaultEpilogueIaSJ_SJ_NS1C_6thread17LinearCombinationIaLi1EiiLNS1H_9ScaleType4KindE0ELNS_15FloatRoundStyleE2EaEENS1_15EpilogueDefaultEEEEEvvEEEEvNT_6ParamsE,"a",@progbits
	.sectionflags	@""
	.align	4
.nv.constant0._ZN7cutlass13device_kernelINS_4gemm6kernel13GemmUniversalIN4cute5tupleIJiiiiEEENS1_10collective13CollectiveMmaINS1_34MainloopSm90TmaGmmaWarpSpecializedILi10ENS5_IJNS4_1CILi1EEESB_SB_EEENS1_35KernelTmaWarpSpecializedCooperativeEEENS5_IJNSA_ILi128EEENSA_ILi224EEENSA_ILi64EEEEEEaNS5_IJlSB_lEEEaSJ_NS4_8TiledMMAINS4_8MMA_AtomIJNS4_4SM904GMMA26MMA_64x32x32_S32S8S8_SS_TNEEEENS4_6LayoutINS5_IJNSA_ILi2EEESB_SB_EEENS5_IJSB_NSA_ILi0EEEST_EEEEENS5_IJNS4_10UnderscoreESW_SW_EEEEENS4_13SM90_TMA_LOADENS4_14ComposedLayoutINS4_7SwizzleILi2ELi4ELi3EEENS4_18smem_ptr_flag_bitsILi8EEENSQ_INS5_IJNSA_ILi8EEESH_EEENS5_IJSH_SB_EEEEEEEvNS4_8identityESZ_S19_vS1A_EENS_8epilogue10collective6detail29Sm90TmaWarpSpecializedAdapterINS1D_15DefaultEpilogueIaSJ_SJ_NS1C_6thread17LinearCombinationIaLi1EiiLNS1H_9ScaleType4KindE0ELNS_15FloatRoundStyleE2EaEENS1_15EpilogueDefaultEEEEEvvEEEEvNT_6ParamsE:
	.zero		1664


//--------------------- SYMBOLS --------------------------

	.type		.nv.reservedSmem.offset0,@object
	.size		.nv.reservedSmem.offset0,0x4
	.type		__assertfail,@function
